//
// Generated by NVIDIA NVVM Compiler
//
// Compiler Build ID: CL-36424714
// Cuda compilation tools, release 13.0, V13.0.88
// Based on NVVM 20.0.0
//

.version 9.0
.target sm_100
.address_size 64

	// .globl	_Z16compute_paralleliiPdS_dS_S_S_
.func  (.param .align 16 .b8 func_retval0[16]) __internal_trig_reduction_slowpathd
(
	.param .b64 __internal_trig_reduction_slowpathd_param_0
)
;
.func  (.param .b64 func_retval0) __internal_accurate_pow
(
	.param .b64 __internal_accurate_pow_param_0
)
;
.extern .shared .align 16 .b8 sharedArray[];
.global .align 8 .b8 __cudart_i2opi_d[144] = {8, 93, 141, 31, 177, 95, 251, 107, 234, 146, 82, 138, 247, 57, 7, 61, 123, 241, 229, 235, 199, 186, 39, 117, 45, 234, 95, 158, 102, 63, 70, 79, 183, 9, 203, 39, 207, 126, 54, 109, 31, 109, 10, 90, 139, 17, 47, 239, 15, 152, 5, 222, 255, 151, 248, 31, 59, 40, 249, 189, 139, 95, 132, 156, 244, 57, 83, 131, 57, 214, 145, 57, 65, 126, 95, 180, 38, 112, 156, 233, 132, 68, 187, 46, 245, 53, 130, 232, 62, 167, 41, 177, 28, 235, 29, 254, 28, 146, 209, 9, 234, 46, 73, 6, 224, 210, 77, 66, 58, 110, 36, 183, 97, 197, 187, 222, 171, 99, 81, 254, 65, 144, 67, 60, 153, 149, 98, 219, 192, 221, 52, 245, 209, 87, 39, 252, 41, 21, 68, 78, 110, 131, 249, 162};
.global .align 16 .b8 __cudart_sin_cos_coeffs[128] = {70, 210, 176, 44, 241, 229, 90, 190, 146, 227, 172, 105, 227, 29, 199, 62, 161, 98, 219, 25, 160, 1, 42, 191, 24, 8, 17, 17, 17, 17, 129, 63, 84, 85, 85, 85, 85, 85, 197, 191, 0, 0, 0, 0, 0, 0, 0, 0, 0, 0, 0, 0, 0, 0, 0, 0, 100, 129, 253, 32, 131, 255, 168, 189, 40, 133, 239, 193, 167, 238, 33, 62, 217, 230, 6, 142, 79, 126, 146, 190, 233, 188, 221, 25, 160, 1, 250, 62, 71, 93, 193, 22, 108, 193, 86, 191, 81, 85, 85, 85, 85, 85, 165, 63, 0, 0, 0, 0, 0, 0, 224, 191, 0, 0, 0, 0, 0, 0, 240, 63};

.visible .entry _Z16compute_paralleliiPdS_dS_S_S_(
	.param .u32 _Z16compute_paralleliiPdS_dS_S_S__param_0,
	.param .u32 _Z16compute_paralleliiPdS_dS_S_S__param_1,
	.param .u64 .ptr .align 1 _Z16compute_paralleliiPdS_dS_S_S__param_2,
	.param .u64 .ptr .align 1 _Z16compute_paralleliiPdS_dS_S_S__param_3,
	.param .f64 _Z16compute_paralleliiPdS_dS_S_S__param_4,
	.param .u64 .ptr .align 1 _Z16compute_paralleliiPdS_dS_S_S__param_5,
	.param .u64 .ptr .align 1 _Z16compute_paralleliiPdS_dS_S_S__param_6,
	.param .u64 .ptr .align 1 _Z16compute_paralleliiPdS_dS_S_S__param_7
)
{
	.local .align 8 .b8 	__local_depot0[24];
	.reg .b64 	%SP;
	.reg .b64 	%SPL;
	.reg .pred 	%p<84>;
	.reg .b32 	%r<185>;
	.reg .b64 	%rd<125>;
	.reg .b64 	%fd<477>;

	mov.u64 	%SPL, __local_depot0;
	ld.param.u32 	%r83, [_Z16compute_paralleliiPdS_dS_S_S__param_0];
	ld.param.u32 	%r84, [_Z16compute_paralleliiPdS_dS_S_S__param_1];
	ld.param.u64 	%rd23, [_Z16compute_paralleliiPdS_dS_S_S__param_2];
	ld.param.u64 	%rd24, [_Z16compute_paralleliiPdS_dS_S_S__param_3];
	ld.param.u64 	%rd25, [_Z16compute_paralleliiPdS_dS_S_S__param_5];
	cvta.to.global.u64 	%rd1, %rd23;
	cvta.to.global.u64 	%rd2, %rd25;
	cvta.to.global.u64 	%rd3, %rd24;
	add.u64 	%rd4, %SPL, 0;
	mov.u32 	%r1, %tid.x;
	mov.u32 	%r2, %ctaid.x;
	mov.u32 	%r3, %ntid.x;
	mad.lo.s32 	%r4, %r2, %r3, %r1;
	setp.ge.s32 	%p4, %r4, %r83;
	shl.b32 	%r85, %r1, 3;
	mov.u32 	%r86, sharedArray;
	add.s32 	%r5, %r86, %r85;
	shl.b32 	%r6, %r3, 3;
	add.s32 	%r7, %r5, %r6;
	@%p4 bra 	$L__BB0_73;
	setp.lt.s32 	%p5, %r84, 1;
	@%p5 bra 	$L__BB0_13;
	mul.lo.s32 	%r8, %r84, %r4;
	and.b32  	%r9, %r84, 7;
	setp.lt.u32 	%p6, %r84, 8;
	mov.b32 	%r158, 0;
	@%p6 bra 	$L__BB0_5;
	and.b32  	%r158, %r84, 2147483640;
	mov.b32 	%r161, 0;
$L__BB0_4:
	.pragma "nounroll";
	add.s32 	%r89, %r161, %r8;
	mul.wide.s32 	%rd28, %r89, 8;
	add.s64 	%rd29, %rd2, %rd28;
	mov.b64 	%rd30, 0;
	st.global.u64 	[%rd29], %rd30;
	st.global.u64 	[%rd29+8], %rd30;
	st.global.u64 	[%rd29+16], %rd30;
	st.global.u64 	[%rd29+24], %rd30;
	st.global.u64 	[%rd29+32], %rd30;
	st.global.u64 	[%rd29+40], %rd30;
	st.global.u64 	[%rd29+48], %rd30;
	st.global.u64 	[%rd29+56], %rd30;
	add.s32 	%r161, %r161, 8;
	setp.eq.s32 	%p7, %r161, %r158;
	@%p7 bra 	$L__BB0_5;
	bra.uni 	$L__BB0_4;
$L__BB0_5:
	setp.eq.s32 	%p8, %r9, 0;
	@%p8 bra 	$L__BB0_13;
	and.b32  	%r12, %r84, 3;
	setp.lt.u32 	%p9, %r9, 4;
	@%p9 bra 	$L__BB0_8;
	add.s32 	%r90, %r158, %r8;
	mul.wide.s32 	%rd31, %r90, 8;
	add.s64 	%rd32, %rd2, %rd31;
	mov.b64 	%rd33, 0;
	st.global.u64 	[%rd32], %rd33;
	st.global.u64 	[%rd32+8], %rd33;
	st.global.u64 	[%rd32+16], %rd33;
	st.global.u64 	[%rd32+24], %rd33;
	add.s32 	%r158, %r158, 4;
$L__BB0_8:
	setp.eq.s32 	%p10, %r12, 0;
	@%p10 bra 	$L__BB0_13;
	setp.eq.s32 	%p11, %r12, 1;
	@%p11 bra 	$L__BB0_11;
	add.s32 	%r91, %r158, %r8;
	mul.wide.s32 	%rd34, %r91, 8;
	add.s64 	%rd35, %rd2, %rd34;
	mov.b64 	%rd36, 0;
	st.global.u64 	[%rd35], %rd36;
	st.global.u64 	[%rd35+8], %rd36;
	add.s32 	%r158, %r158, 2;
$L__BB0_11:
	and.b32  	%r92, %r84, 1;
	setp.eq.b32 	%p12, %r92, 1;
	not.pred 	%p13, %p12;
	@%p13 bra 	$L__BB0_13;
	add.s32 	%r93, %r158, %r8;
	mul.wide.s32 	%rd37, %r93, 8;
	add.s64 	%rd38, %rd2, %rd37;
	mov.b64 	%rd39, 0;
	st.global.u64 	[%rd38], %rd39;
$L__BB0_13:
	setp.lt.s32 	%p14, %r83, 1;
	mov.f64 	%fd466, 0d0000000000000000;
	@%p14 bra 	$L__BB0_33;
	mul.lo.s32 	%r95, %r84, %r4;
	cvt.s64.s32 	%rd5, %r95;
	mov.f64 	%fd87, 0d4000000000000000;
	{
	.reg .b32 %temp; 
	mov.b64 	{%temp, %r17}, %fd87;
	}
	and.b32  	%r18, %r17, 2146435072;
	setp.eq.s32 	%p15, %r18, 1062207488;
	setp.lt.s32 	%p16, %r17, 0;
	selp.b32 	%r19, 0, 2146435072, %p16;
	and.b32  	%r96, %r17, 2147483647;
	setp.ne.s32 	%p17, %r96, 1071644672;
	and.pred  	%p1, %p15, %p17;
	and.b32  	%r20, %r84, 7;
	and.b32  	%r21, %r84, 3;
	and.b32  	%r22, %r84, 2147483640;
	and.b32  	%r23, %r84, 2147483644;
	neg.s32 	%r24, %r22;
	mov.b32 	%r162, 0;
	mov.f64 	%fd466, 0d0000000000000000;
$L__BB0_15:
	setp.eq.s32 	%p18, %r4, %r162;
	@%p18 bra 	$L__BB0_72;
	setp.lt.s32 	%p19, %r84, 1;
	mul.lo.s32 	%r97, %r162, %r84;
	cvt.s64.s32 	%rd7, %r97;
	mov.f64 	%fd456, 0d0000000000000000;
	@%p19 bra 	$L__BB0_28;
	setp.lt.u32 	%p20, %r84, 8;
	mov.f64 	%fd456, 0d0000000000000000;
	mov.b32 	%r165, 0;
	@%p20 bra 	$L__BB0_20;
	shl.b64 	%rd40, %rd5, 3;
	add.s64 	%rd41, %rd40, %rd1;
	add.s64 	%rd124, %rd41, 32;
	add.s64 	%rd122, %rd4, 32;
	shl.b64 	%rd42, %rd7, 3;
	add.s64 	%rd43, %rd1, %rd42;
	add.s64 	%rd123, %rd43, 32;
	mov.f64 	%fd456, 0d0000000000000000;
	mov.u32 	%r163, %r24;
$L__BB0_19:
	.pragma "nounroll";
	ld.global.f64 	%fd92, [%rd124+-32];
	ld.global.f64 	%fd93, [%rd123+-32];
	sub.f64 	%fd94, %fd92, %fd93;
	st.local.f64 	[%rd122+-32], %fd94;
	fma.rn.f64 	%fd95, %fd94, %fd94, %fd456;
	ld.global.f64 	%fd96, [%rd124+-24];
	ld.global.f64 	%fd97, [%rd123+-24];
	sub.f64 	%fd98, %fd96, %fd97;
	st.local.f64 	[%rd122+-24], %fd98;
	fma.rn.f64 	%fd99, %fd98, %fd98, %fd95;
	ld.global.f64 	%fd100, [%rd124+-16];
	ld.global.f64 	%fd101, [%rd123+-16];
	sub.f64 	%fd102, %fd100, %fd101;
	st.local.f64 	[%rd122+-16], %fd102;
	fma.rn.f64 	%fd103, %fd102, %fd102, %fd99;
	ld.global.f64 	%fd104, [%rd124+-8];
	ld.global.f64 	%fd105, [%rd123+-8];
	sub.f64 	%fd106, %fd104, %fd105;
	st.local.f64 	[%rd122+-8], %fd106;
	fma.rn.f64 	%fd107, %fd106, %fd106, %fd103;
	ld.global.f64 	%fd108, [%rd124];
	ld.global.f64 	%fd109, [%rd123];
	sub.f64 	%fd110, %fd108, %fd109;
	st.local.f64 	[%rd122], %fd110;
	fma.rn.f64 	%fd111, %fd110, %fd110, %fd107;
	ld.global.f64 	%fd112, [%rd124+8];
	ld.global.f64 	%fd113, [%rd123+8];
	sub.f64 	%fd114, %fd112, %fd113;
	st.local.f64 	[%rd122+8], %fd114;
	fma.rn.f64 	%fd115, %fd114, %fd114, %fd111;
	ld.global.f64 	%fd116, [%rd124+16];
	ld.global.f64 	%fd117, [%rd123+16];
	sub.f64 	%fd118, %fd116, %fd117;
	st.local.f64 	[%rd122+16], %fd118;
	fma.rn.f64 	%fd119, %fd118, %fd118, %fd115;
	ld.global.f64 	%fd120, [%rd124+24];
	ld.global.f64 	%fd121, [%rd123+24];
	sub.f64 	%fd122, %fd120, %fd121;
	st.local.f64 	[%rd122+24], %fd122;
	fma.rn.f64 	%fd456, %fd122, %fd122, %fd119;
	add.s32 	%r163, %r163, 8;
	add.s64 	%rd124, %rd124, 64;
	add.s64 	%rd123, %rd123, 64;
	add.s64 	%rd122, %rd122, 64;
	setp.ne.s32 	%p21, %r163, 0;
	mov.u32 	%r165, %r22;
	@%p21 bra 	$L__BB0_19;
$L__BB0_20:
	setp.eq.s32 	%p22, %r20, 0;
	@%p22 bra 	$L__BB0_28;
	add.s32 	%r99, %r20, -1;
	setp.lt.u32 	%p23, %r99, 3;
	@%p23 bra 	$L__BB0_23;
	cvt.u64.u32 	%rd44, %r165;
	add.s64 	%rd45, %rd44, %rd5;
	shl.b64 	%rd46, %rd45, 3;
	add.s64 	%rd47, %rd1, %rd46;
	ld.global.f64 	%fd124, [%rd47];
	add.s64 	%rd48, %rd44, %rd7;
	shl.b64 	%rd49, %rd48, 3;
	add.s64 	%rd50, %rd1, %rd49;
	ld.global.f64 	%fd125, [%rd50];
	sub.f64 	%fd126, %fd124, %fd125;
	mul.wide.u32 	%rd51, %r165, 8;
	add.s64 	%rd52, %rd4, %rd51;
	st.local.f64 	[%rd52], %fd126;
	fma.rn.f64 	%fd127, %fd126, %fd126, %fd456;
	ld.global.f64 	%fd128, [%rd47+8];
	ld.global.f64 	%fd129, [%rd50+8];
	sub.f64 	%fd130, %fd128, %fd129;
	st.local.f64 	[%rd52+8], %fd130;
	fma.rn.f64 	%fd131, %fd130, %fd130, %fd127;
	ld.global.f64 	%fd132, [%rd47+16];
	ld.global.f64 	%fd133, [%rd50+16];
	sub.f64 	%fd134, %fd132, %fd133;
	st.local.f64 	[%rd52+16], %fd134;
	fma.rn.f64 	%fd135, %fd134, %fd134, %fd131;
	ld.global.f64 	%fd136, [%rd47+24];
	ld.global.f64 	%fd137, [%rd50+24];
	sub.f64 	%fd138, %fd136, %fd137;
	st.local.f64 	[%rd52+24], %fd138;
	fma.rn.f64 	%fd456, %fd138, %fd138, %fd135;
	add.s32 	%r165, %r165, 4;
$L__BB0_23:
	setp.eq.s32 	%p24, %r21, 0;
	@%p24 bra 	$L__BB0_28;
	setp.eq.s32 	%p25, %r21, 1;
	@%p25 bra 	$L__BB0_26;
	cvt.u64.u32 	%rd53, %r165;
	add.s64 	%rd54, %rd53, %rd5;
	shl.b64 	%rd55, %rd54, 3;
	add.s64 	%rd56, %rd1, %rd55;
	ld.global.f64 	%fd140, [%rd56];
	add.s64 	%rd57, %rd53, %rd7;
	shl.b64 	%rd58, %rd57, 3;
	add.s64 	%rd59, %rd1, %rd58;
	ld.global.f64 	%fd141, [%rd59];
	sub.f64 	%fd142, %fd140, %fd141;
	mul.wide.u32 	%rd60, %r165, 8;
	add.s64 	%rd61, %rd4, %rd60;
	st.local.f64 	[%rd61], %fd142;
	fma.rn.f64 	%fd143, %fd142, %fd142, %fd456;
	ld.global.f64 	%fd144, [%rd56+8];
	ld.global.f64 	%fd145, [%rd59+8];
	sub.f64 	%fd146, %fd144, %fd145;
	st.local.f64 	[%rd61+8], %fd146;
	fma.rn.f64 	%fd456, %fd146, %fd146, %fd143;
	add.s32 	%r165, %r165, 2;
$L__BB0_26:
	and.b32  	%r100, %r84, 1;
	setp.eq.b32 	%p26, %r100, 1;
	not.pred 	%p27, %p26;
	@%p27 bra 	$L__BB0_28;
	cvt.u64.u32 	%rd62, %r165;
	add.s64 	%rd63, %rd62, %rd5;
	shl.b64 	%rd64, %rd63, 3;
	add.s64 	%rd65, %rd1, %rd64;
	ld.global.f64 	%fd147, [%rd65];
	add.s64 	%rd66, %rd62, %rd7;
	shl.b64 	%rd67, %rd66, 3;
	add.s64 	%rd68, %rd1, %rd67;
	ld.global.f64 	%fd148, [%rd68];
	sub.f64 	%fd149, %fd147, %fd148;
	mul.wide.u32 	%rd69, %r165, 8;
	add.s64 	%rd70, %rd4, %rd69;
	st.local.f64 	[%rd70], %fd149;
	fma.rn.f64 	%fd456, %fd149, %fd149, %fd456;
$L__BB0_28:
	sqrt.rn.f64 	%fd15, %fd456;
	min.f64 	%fd16, %fd15, 0d3FF921FB54442D18;
	mul.f64 	%fd150, %fd16, 0d3FE45F306DC9C883;
	cvt.rni.s32.f64 	%r167, %fd150;
	cvt.rn.f64.s32 	%fd151, %r167;
	fma.rn.f64 	%fd152, %fd151, 0dBFF921FB54442D18, %fd16;
	fma.rn.f64 	%fd153, %fd151, 0dBC91A62633145C00, %fd152;
	fma.rn.f64 	%fd457, %fd151, 0dB97B839A252049C0, %fd153;
	setp.ltu.f64 	%p28, %fd16, 0d41E0000000000000;
	@%p28 bra 	$L__BB0_30;
	{ // callseq 0, 0
	.param .b64 param0;
	st.param.f64 	[param0], %fd16;
	.param .align 16 .b8 retval0[16];
	call.uni (retval0), 
	__internal_trig_reduction_slowpathd, 
	(
	param0
	);
	ld.param.f64 	%fd457, [retval0];
	ld.param.b32 	%r167, [retval0+8];
	} // callseq 0
$L__BB0_30:
	setp.lt.s32 	%p29, %r17, 0;
	setp.eq.s32 	%p30, %r18, 1062207488;
	shl.b32 	%r102, %r167, 6;
	cvt.u64.u32 	%rd71, %r102;
	and.b64  	%rd72, %rd71, 64;
	mov.u64 	%rd73, __cudart_sin_cos_coeffs;
	add.s64 	%rd74, %rd73, %rd72;
	mul.rn.f64 	%fd155, %fd457, %fd457;
	and.b32  	%r103, %r167, 1;
	setp.eq.b32 	%p32, %r103, 1;
	selp.f64 	%fd156, 0dBDA8FF8320FD8164, 0d3DE5DB65F9785EBA, %p32;
	ld.global.nc.v2.f64 	{%fd157, %fd158}, [%rd74];
	fma.rn.f64 	%fd159, %fd156, %fd155, %fd157;
	fma.rn.f64 	%fd160, %fd159, %fd155, %fd158;
	ld.global.nc.v2.f64 	{%fd161, %fd162}, [%rd74+16];
	fma.rn.f64 	%fd163, %fd160, %fd155, %fd161;
	fma.rn.f64 	%fd164, %fd163, %fd155, %fd162;
	ld.global.nc.v2.f64 	{%fd165, %fd166}, [%rd74+32];
	fma.rn.f64 	%fd167, %fd164, %fd155, %fd165;
	fma.rn.f64 	%fd168, %fd167, %fd155, %fd166;
	fma.rn.f64 	%fd169, %fd168, %fd457, %fd457;
	fma.rn.f64 	%fd170, %fd168, %fd155, 0d3FF0000000000000;
	selp.f64 	%fd171, %fd170, %fd169, %p32;
	and.b32  	%r104, %r167, 2;
	setp.eq.s32 	%p33, %r104, 0;
	mov.f64 	%fd172, 0d0000000000000000;
	sub.f64 	%fd173, %fd172, %fd171;
	selp.f64 	%fd20, %fd171, %fd173, %p33;
	{
	.reg .b32 %temp; 
	mov.b64 	{%temp, %r42}, %fd20;
	}
	abs.f64 	%fd21, %fd20;
	{ // callseq 1, 0
	.param .b64 param0;
	st.param.f64 	[param0], %fd21;
	.param .b64 retval0;
	call.uni (retval0), 
	__internal_accurate_pow, 
	(
	param0
	);
	ld.param.f64 	%fd174, [retval0];
	} // callseq 1
	setp.lt.s32 	%p34, %r42, 0;
	neg.f64 	%fd176, %fd174;
	selp.f64 	%fd177, %fd176, %fd174, %p30;
	selp.f64 	%fd178, %fd177, %fd174, %p34;
	setp.eq.f64 	%p35, %fd20, 0d0000000000000000;
	selp.b32 	%r105, %r42, 0, %p30;
	or.b32  	%r106, %r105, 2146435072;
	selp.b32 	%r107, %r106, %r105, %p29;
	mov.b32 	%r108, 0;
	mov.b64 	%fd179, {%r108, %r107};
	selp.f64 	%fd458, %fd179, %fd178, %p35;
	add.f64 	%fd180, %fd20, 0d4000000000000000;
	{
	.reg .b32 %temp; 
	mov.b64 	{%temp, %r109}, %fd180;
	}
	and.b32  	%r110, %r109, 2146435072;
	setp.ne.s32 	%p36, %r110, 2146435072;
	@%p36 bra 	$L__BB0_50;
	setp.num.f64 	%p37, %fd20, %fd20;
	@%p37 bra 	$L__BB0_48;
	mov.f64 	%fd181, 0d4000000000000000;
	add.rn.f64 	%fd458, %fd20, %fd181;
	bra.uni 	$L__BB0_50;
$L__BB0_33:
	setp.lt.s32 	%p66, %r84, 1;
	mov.f64 	%fd476, 0d0000000000000000;
	@%p66 bra 	$L__BB0_47;
	mul.lo.s32 	%r27, %r84, %r4;
	and.b32  	%r28, %r84, 15;
	setp.lt.u32 	%p67, %r84, 16;
	mov.b32 	%r179, 0;
	mov.f64 	%fd475, 0d0000000000000000;
	@%p67 bra 	$L__BB0_37;
	and.b32  	%r179, %r84, 2147483632;
	neg.s32 	%r178, %r179;
	add.s64 	%rd6, %rd3, 64;
	mov.f64 	%fd475, 0d0000000000000000;
	mov.u32 	%r177, %r27;
$L__BB0_36:
	.pragma "nounroll";
	mul.wide.s32 	%rd107, %r177, 8;
	add.s64 	%rd108, %rd6, %rd107;
	ld.global.f64 	%fd363, [%rd108+-64];
	fma.rn.f64 	%fd364, %fd363, %fd363, %fd475;
	ld.global.f64 	%fd365, [%rd108+-56];
	fma.rn.f64 	%fd366, %fd365, %fd365, %fd364;
	ld.global.f64 	%fd367, [%rd108+-48];
	fma.rn.f64 	%fd368, %fd367, %fd367, %fd366;
	ld.global.f64 	%fd369, [%rd108+-40];
	fma.rn.f64 	%fd370, %fd369, %fd369, %fd368;
	ld.global.f64 	%fd371, [%rd108+-32];
	fma.rn.f64 	%fd372, %fd371, %fd371, %fd370;
	ld.global.f64 	%fd373, [%rd108+-24];
	fma.rn.f64 	%fd374, %fd373, %fd373, %fd372;
	ld.global.f64 	%fd375, [%rd108+-16];
	fma.rn.f64 	%fd376, %fd375, %fd375, %fd374;
	ld.global.f64 	%fd377, [%rd108+-8];
	fma.rn.f64 	%fd378, %fd377, %fd377, %fd376;
	ld.global.f64 	%fd379, [%rd108];
	fma.rn.f64 	%fd380, %fd379, %fd379, %fd378;
	ld.global.f64 	%fd381, [%rd108+8];
	fma.rn.f64 	%fd382, %fd381, %fd381, %fd380;
	ld.global.f64 	%fd383, [%rd108+16];
	fma.rn.f64 	%fd384, %fd383, %fd383, %fd382;
	ld.global.f64 	%fd385, [%rd108+24];
	fma.rn.f64 	%fd386, %fd385, %fd385, %fd384;
	ld.global.f64 	%fd387, [%rd108+32];
	fma.rn.f64 	%fd388, %fd387, %fd387, %fd386;
	ld.global.f64 	%fd389, [%rd108+40];
	fma.rn.f64 	%fd390, %fd389, %fd389, %fd388;
	ld.global.f64 	%fd391, [%rd108+48];
	fma.rn.f64 	%fd392, %fd391, %fd391, %fd390;
	ld.global.f64 	%fd393, [%rd108+56];
	fma.rn.f64 	%fd475, %fd393, %fd393, %fd392;
	add.s32 	%r178, %r178, 16;
	add.s32 	%r177, %r177, 16;
	setp.ne.s32 	%p68, %r178, 0;
	@%p68 bra 	$L__BB0_36;
$L__BB0_37:
	setp.eq.s32 	%p69, %r28, 0;
	@%p69 bra 	$L__BB0_46;
	and.b32  	%r69, %r84, 7;
	setp.lt.u32 	%p70, %r28, 8;
	@%p70 bra 	$L__BB0_40;
	add.s32 	%r150, %r179, %r27;
	mul.wide.s32 	%rd109, %r150, 8;
	add.s64 	%rd110, %rd3, %rd109;
	ld.global.f64 	%fd395, [%rd110];
	fma.rn.f64 	%fd396, %fd395, %fd395, %fd475;
	ld.global.f64 	%fd397, [%rd110+8];
	fma.rn.f64 	%fd398, %fd397, %fd397, %fd396;
	ld.global.f64 	%fd399, [%rd110+16];
	fma.rn.f64 	%fd400, %fd399, %fd399, %fd398;
	ld.global.f64 	%fd401, [%rd110+24];
	fma.rn.f64 	%fd402, %fd401, %fd401, %fd400;
	ld.global.f64 	%fd403, [%rd110+32];
	fma.rn.f64 	%fd404, %fd403, %fd403, %fd402;
	ld.global.f64 	%fd405, [%rd110+40];
	fma.rn.f64 	%fd406, %fd405, %fd405, %fd404;
	ld.global.f64 	%fd407, [%rd110+48];
	fma.rn.f64 	%fd408, %fd407, %fd407, %fd406;
	ld.global.f64 	%fd409, [%rd110+56];
	fma.rn.f64 	%fd475, %fd409, %fd409, %fd408;
	add.s32 	%r179, %r179, 8;
$L__BB0_40:
	setp.eq.s32 	%p71, %r69, 0;
	@%p71 bra 	$L__BB0_46;
	and.b32  	%r72, %r84, 3;
	setp.lt.u32 	%p72, %r69, 4;
	@%p72 bra 	$L__BB0_43;
	add.s32 	%r151, %r179, %r27;
	mul.wide.s32 	%rd111, %r151, 8;
	add.s64 	%rd112, %rd3, %rd111;
	ld.global.f64 	%fd411, [%rd112];
	fma.rn.f64 	%fd412, %fd411, %fd411, %fd475;
	ld.global.f64 	%fd413, [%rd112+8];
	fma.rn.f64 	%fd414, %fd413, %fd413, %fd412;
	ld.global.f64 	%fd415, [%rd112+16];
	fma.rn.f64 	%fd416, %fd415, %fd415, %fd414;
	ld.global.f64 	%fd417, [%rd112+24];
	fma.rn.f64 	%fd475, %fd417, %fd417, %fd416;
	add.s32 	%r179, %r179, 4;
$L__BB0_43:
	setp.eq.s32 	%p73, %r72, 0;
	@%p73 bra 	$L__BB0_46;
	add.s32 	%r183, %r179, %r27;
	neg.s32 	%r182, %r72;
$L__BB0_45:
	.pragma "nounroll";
	mul.wide.s32 	%rd113, %r183, 8;
	add.s64 	%rd114, %rd3, %rd113;
	ld.global.f64 	%fd418, [%rd114];
	fma.rn.f64 	%fd475, %fd418, %fd418, %fd475;
	add.s32 	%r183, %r183, 1;
	add.s32 	%r182, %r182, 1;
	setp.ne.s32 	%p74, %r182, 0;
	@%p74 bra 	$L__BB0_45;
$L__BB0_46:
	mul.f64 	%fd476, %fd475, 0d3FE0000000000000;
$L__BB0_47:
	ld.param.f64 	%fd446, [_Z16compute_paralleliiPdS_dS_S_S__param_4];
	mul.f64 	%fd419, %fd446, %fd476;
	st.shared.f64 	[%r5], %fd466;
	st.shared.f64 	[%r7], %fd419;
	bra.uni 	$L__BB0_74;
$L__BB0_48:
	setp.neu.f64 	%p38, %fd21, 0d7FF0000000000000;
	@%p38 bra 	$L__BB0_50;
	or.b32  	%r111, %r19, -2147483648;
	selp.b32 	%r112, %r111, %r19, %p1;
	selp.b32 	%r113, %r112, %r19, %p34;
	mov.b32 	%r114, 0;
	mov.b64 	%fd458, {%r114, %r113};
$L__BB0_50:
	setp.lt.s32 	%p40, %r84, 1;
	setp.eq.f64 	%p41, %fd20, 0d3FF0000000000000;
	mul.f64 	%fd182, %fd458, 0d3FE0000000000000;
	selp.f64 	%fd183, 0d3FE0000000000000, %fd182, %p41;
	add.f64 	%fd466, %fd466, %fd183;
	@%p40 bra 	$L__BB0_72;
	setp.lt.u32 	%p42, %r84, 4;
	add.f64 	%fd27, %fd16, %fd16;
	mul.f64 	%fd184, %fd27, 0d3FE45F306DC9C883;
	cvt.rni.s32.f64 	%r43, %fd184;
	cvt.rn.f64.s32 	%fd185, %r43;
	fma.rn.f64 	%fd186, %fd185, 0dBFF921FB54442D18, %fd27;
	fma.rn.f64 	%fd187, %fd185, 0dBC91A62633145C00, %fd186;
	fma.rn.f64 	%fd28, %fd185, 0dB97B839A252049C0, %fd187;
	mov.f64 	%fd188, 0d0000000000000000;
	mul.rn.f64 	%fd29, %fd27, %fd188;
	mov.b32 	%r173, 0;
	@%p42 bra 	$L__BB0_62;
	setp.ltu.f64 	%p43, %fd27, 0d41E0000000000000;
	setp.eq.f64 	%p44, %fd27, 0d7FF0000000000000;
	or.pred  	%p2, %p44, %p43;
	selp.f64 	%fd30, %fd29, %fd28, %p44;
	selp.b32 	%r44, 0, %r43, %p44;
	mov.b32 	%r168, 0;
$L__BB0_53:
	cvt.u32.u64 	%r117, %rd5;
	add.s32 	%r118, %r168, %r117;
	mul.wide.s32 	%rd75, %r118, 8;
	add.s64 	%rd17, %rd2, %rd75;
	ld.global.f64 	%fd31, [%rd17];
	mul.wide.u32 	%rd76, %r168, 8;
	add.s64 	%rd18, %rd4, %rd76;
	ld.local.f64 	%fd32, [%rd18];
	mov.f64 	%fd459, %fd30;
	mov.u32 	%r169, %r44;
	@%p2 bra 	$L__BB0_55;
	{ // callseq 2, 0
	.param .b64 param0;
	st.param.f64 	[param0], %fd27;
	.param .align 16 .b8 retval0[16];
	call.uni (retval0), 
	__internal_trig_reduction_slowpathd, 
	(
	param0
	);
	ld.param.f64 	%fd459, [retval0];
	ld.param.b32 	%r169, [retval0+8];
	} // callseq 2
$L__BB0_55:
	shl.b32 	%r120, %r169, 6;
	cvt.u64.u32 	%rd77, %r120;
	and.b64  	%rd78, %rd77, 64;
	mov.u64 	%rd79, __cudart_sin_cos_coeffs;
	add.s64 	%rd80, %rd79, %rd78;
	mul.rn.f64 	%fd190, %fd459, %fd459;
	and.b32  	%r121, %r169, 1;
	setp.eq.b32 	%p45, %r121, 1;
	selp.f64 	%fd191, 0dBDA8FF8320FD8164, 0d3DE5DB65F9785EBA, %p45;
	ld.global.nc.v2.f64 	{%fd192, %fd193}, [%rd80];
	fma.rn.f64 	%fd194, %fd191, %fd190, %fd192;
	fma.rn.f64 	%fd195, %fd194, %fd190, %fd193;
	ld.global.nc.v2.f64 	{%fd196, %fd197}, [%rd80+16];
	fma.rn.f64 	%fd198, %fd195, %fd190, %fd196;
	fma.rn.f64 	%fd199, %fd198, %fd190, %fd197;
	ld.global.nc.v2.f64 	{%fd200, %fd201}, [%rd80+32];
	fma.rn.f64 	%fd202, %fd199, %fd190, %fd200;
	fma.rn.f64 	%fd203, %fd202, %fd190, %fd201;
	fma.rn.f64 	%fd204, %fd203, %fd459, %fd459;
	fma.rn.f64 	%fd205, %fd203, %fd190, 0d3FF0000000000000;
	selp.f64 	%fd206, %fd205, %fd204, %p45;
	and.b32  	%r122, %r169, 2;
	setp.eq.s32 	%p46, %r122, 0;
	mov.f64 	%fd207, 0d0000000000000000;
	sub.f64 	%fd208, %fd207, %fd206;
	selp.f64 	%fd209, %fd206, %fd208, %p46;
	mul.f64 	%fd210, %fd32, %fd209;
	div.rn.f64 	%fd211, %fd210, %fd15;
	sub.f64 	%fd212, %fd31, %fd211;
	st.global.f64 	[%rd17], %fd212;
	ld.global.f64 	%fd35, [%rd17+8];
	ld.local.f64 	%fd36, [%rd18+8];
	mov.f64 	%fd460, %fd30;
	mov.u32 	%r170, %r44;
	@%p2 bra 	$L__BB0_57;
	{ // callseq 3, 0
	.param .b64 param0;
	st.param.f64 	[param0], %fd27;
	.param .align 16 .b8 retval0[16];
	call.uni (retval0), 
	__internal_trig_reduction_slowpathd, 
	(
	param0
	);
	ld.param.f64 	%fd460, [retval0];
	ld.param.b32 	%r170, [retval0+8];
	} // callseq 3
$L__BB0_57:
	shl.b32 	%r124, %r170, 6;
	cvt.u64.u32 	%rd81, %r124;
	and.b64  	%rd82, %rd81, 64;
	mov.u64 	%rd83, __cudart_sin_cos_coeffs;
	add.s64 	%rd84, %rd83, %rd82;
	mul.rn.f64 	%fd214, %fd460, %fd460;
	and.b32  	%r125, %r170, 1;
	setp.eq.b32 	%p47, %r125, 1;
	selp.f64 	%fd215, 0dBDA8FF8320FD8164, 0d3DE5DB65F9785EBA, %p47;
	ld.global.nc.v2.f64 	{%fd216, %fd217}, [%rd84];
	fma.rn.f64 	%fd218, %fd215, %fd214, %fd216;
	fma.rn.f64 	%fd219, %fd218, %fd214, %fd217;
	ld.global.nc.v2.f64 	{%fd220, %fd221}, [%rd84+16];
	fma.rn.f64 	%fd222, %fd219, %fd214, %fd220;
	fma.rn.f64 	%fd223, %fd222, %fd214, %fd221;
	ld.global.nc.v2.f64 	{%fd224, %fd225}, [%rd84+32];
	fma.rn.f64 	%fd226, %fd223, %fd214, %fd224;
	fma.rn.f64 	%fd227, %fd226, %fd214, %fd225;
	fma.rn.f64 	%fd228, %fd227, %fd460, %fd460;
	fma.rn.f64 	%fd229, %fd227, %fd214, 0d3FF0000000000000;
	selp.f64 	%fd230, %fd229, %fd228, %p47;
	and.b32  	%r126, %r170, 2;
	setp.eq.s32 	%p48, %r126, 0;
	mov.f64 	%fd231, 0d0000000000000000;
	sub.f64 	%fd232, %fd231, %fd230;
	selp.f64 	%fd233, %fd230, %fd232, %p48;
	mul.f64 	%fd234, %fd36, %fd233;
	div.rn.f64 	%fd235, %fd234, %fd15;
	sub.f64 	%fd236, %fd35, %fd235;
	st.global.f64 	[%rd17+8], %fd236;
	ld.global.f64 	%fd39, [%rd17+16];
	ld.local.f64 	%fd40, [%rd18+16];
	mov.f64 	%fd461, %fd30;
	mov.u32 	%r171, %r44;
	@%p2 bra 	$L__BB0_59;
	{ // callseq 4, 0
	.param .b64 param0;
	st.param.f64 	[param0], %fd27;
	.param .align 16 .b8 retval0[16];
	call.uni (retval0), 
	__internal_trig_reduction_slowpathd, 
	(
	param0
	);
	ld.param.f64 	%fd461, [retval0];
	ld.param.b32 	%r171, [retval0+8];
	} // callseq 4
$L__BB0_59:
	shl.b32 	%r128, %r171, 6;
	cvt.u64.u32 	%rd85, %r128;
	and.b64  	%rd86, %rd85, 64;
	mov.u64 	%rd87, __cudart_sin_cos_coeffs;
	add.s64 	%rd88, %rd87, %rd86;
	mul.rn.f64 	%fd238, %fd461, %fd461;
	and.b32  	%r129, %r171, 1;
	setp.eq.b32 	%p49, %r129, 1;
	selp.f64 	%fd239, 0dBDA8FF8320FD8164, 0d3DE5DB65F9785EBA, %p49;
	ld.global.nc.v2.f64 	{%fd240, %fd241}, [%rd88];
	fma.rn.f64 	%fd242, %fd239, %fd238, %fd240;
	fma.rn.f64 	%fd243, %fd242, %fd238, %fd241;
	ld.global.nc.v2.f64 	{%fd244, %fd245}, [%rd88+16];
	fma.rn.f64 	%fd246, %fd243, %fd238, %fd244;
	fma.rn.f64 	%fd247, %fd246, %fd238, %fd245;
	ld.global.nc.v2.f64 	{%fd248, %fd249}, [%rd88+32];
	fma.rn.f64 	%fd250, %fd247, %fd238, %fd248;
	fma.rn.f64 	%fd251, %fd250, %fd238, %fd249;
	fma.rn.f64 	%fd252, %fd251, %fd461, %fd461;
	fma.rn.f64 	%fd253, %fd251, %fd238, 0d3FF0000000000000;
	selp.f64 	%fd254, %fd253, %fd252, %p49;
	and.b32  	%r130, %r171, 2;
	setp.eq.s32 	%p50, %r130, 0;
	mov.f64 	%fd255, 0d0000000000000000;
	sub.f64 	%fd256, %fd255, %fd254;
	selp.f64 	%fd257, %fd254, %fd256, %p50;
	mul.f64 	%fd258, %fd40, %fd257;
	div.rn.f64 	%fd259, %fd258, %fd15;
	sub.f64 	%fd260, %fd39, %fd259;
	st.global.f64 	[%rd17+16], %fd260;
	ld.global.f64 	%fd43, [%rd17+24];
	ld.local.f64 	%fd44, [%rd18+24];
	mov.f64 	%fd462, %fd30;
	mov.u32 	%r172, %r44;
	@%p2 bra 	$L__BB0_61;
	{ // callseq 5, 0
	.param .b64 param0;
	st.param.f64 	[param0], %fd27;
	.param .align 16 .b8 retval0[16];
	call.uni (retval0), 
	__internal_trig_reduction_slowpathd, 
	(
	param0
	);
	ld.param.f64 	%fd462, [retval0];
	ld.param.b32 	%r172, [retval0+8];
	} // callseq 5
$L__BB0_61:
	shl.b32 	%r132, %r172, 6;
	cvt.u64.u32 	%rd89, %r132;
	and.b64  	%rd90, %rd89, 64;
	mov.u64 	%rd91, __cudart_sin_cos_coeffs;
	add.s64 	%rd92, %rd91, %rd90;
	mul.rn.f64 	%fd262, %fd462, %fd462;
	and.b32  	%r133, %r172, 1;
	setp.eq.b32 	%p51, %r133, 1;
	selp.f64 	%fd263, 0dBDA8FF8320FD8164, 0d3DE5DB65F9785EBA, %p51;
	ld.global.nc.v2.f64 	{%fd264, %fd265}, [%rd92];
	fma.rn.f64 	%fd266, %fd263, %fd262, %fd264;
	fma.rn.f64 	%fd267, %fd266, %fd262, %fd265;
	ld.global.nc.v2.f64 	{%fd268, %fd269}, [%rd92+16];
	fma.rn.f64 	%fd270, %fd267, %fd262, %fd268;
	fma.rn.f64 	%fd271, %fd270, %fd262, %fd269;
	ld.global.nc.v2.f64 	{%fd272, %fd273}, [%rd92+32];
	fma.rn.f64 	%fd274, %fd271, %fd262, %fd272;
	fma.rn.f64 	%fd275, %fd274, %fd262, %fd273;
	fma.rn.f64 	%fd276, %fd275, %fd462, %fd462;
	fma.rn.f64 	%fd277, %fd275, %fd262, 0d3FF0000000000000;
	selp.f64 	%fd278, %fd277, %fd276, %p51;
	and.b32  	%r134, %r172, 2;
	setp.eq.s32 	%p52, %r134, 0;
	mov.f64 	%fd279, 0d0000000000000000;
	sub.f64 	%fd280, %fd279, %fd278;
	selp.f64 	%fd281, %fd278, %fd280, %p52;
	mul.f64 	%fd282, %fd44, %fd281;
	div.rn.f64 	%fd283, %fd282, %fd15;
	sub.f64 	%fd284, %fd43, %fd283;
	st.global.f64 	[%rd17+24], %fd284;
	add.s32 	%r168, %r168, 4;
	setp.ne.s32 	%p53, %r168, %r23;
	mov.u32 	%r173, %r23;
	@%p53 bra 	$L__BB0_53;
$L__BB0_62:
	setp.eq.s32 	%p54, %r21, 0;
	@%p54 bra 	$L__BB0_72;
	setp.ltu.f64 	%p55, %fd27, 0d41E0000000000000;
	setp.eq.f64 	%p56, %fd27, 0d7FF0000000000000;
	cvt.u32.u64 	%r135, %rd5;
	add.s32 	%r136, %r173, %r135;
	mul.wide.s32 	%rd93, %r136, 8;
	add.s64 	%rd19, %rd2, %rd93;
	ld.global.f64 	%fd47, [%rd19];
	mul.wide.u32 	%rd94, %r173, 8;
	add.s64 	%rd20, %rd4, %rd94;
	ld.local.f64 	%fd48, [%rd20];
	or.pred  	%p3, %p56, %p55;
	mov.f64 	%fd285, 0d0000000000000000;
	mul.rn.f64 	%fd286, %fd27, %fd285;
	selp.f64 	%fd465, %fd286, %fd28, %p56;
	selp.b32 	%r176, 0, %r43, %p56;
	mov.f64 	%fd463, %fd465;
	mov.u32 	%r174, %r176;
	@%p3 bra 	$L__BB0_65;
	{ // callseq 6, 0
	.param .b64 param0;
	st.param.f64 	[param0], %fd27;
	.param .align 16 .b8 retval0[16];
	call.uni (retval0), 
	__internal_trig_reduction_slowpathd, 
	(
	param0
	);
	ld.param.f64 	%fd463, [retval0];
	ld.param.b32 	%r174, [retval0+8];
	} // callseq 6
$L__BB0_65:
	setp.eq.s32 	%p57, %r21, 1;
	shl.b32 	%r138, %r174, 6;
	cvt.u64.u32 	%rd95, %r138;
	and.b64  	%rd96, %rd95, 64;
	mov.u64 	%rd97, __cudart_sin_cos_coeffs;
	add.s64 	%rd98, %rd97, %rd96;
	mul.rn.f64 	%fd288, %fd463, %fd463;
	and.b32  	%r139, %r174, 1;
	setp.eq.b32 	%p58, %r139, 1;
	selp.f64 	%fd289, 0dBDA8FF8320FD8164, 0d3DE5DB65F9785EBA, %p58;
	ld.global.nc.v2.f64 	{%fd290, %fd291}, [%rd98];
	fma.rn.f64 	%fd292, %fd289, %fd288, %fd290;
	fma.rn.f64 	%fd293, %fd292, %fd288, %fd291;
	ld.global.nc.v2.f64 	{%fd294, %fd295}, [%rd98+16];
	fma.rn.f64 	%fd296, %fd293, %fd288, %fd294;
	fma.rn.f64 	%fd297, %fd296, %fd288, %fd295;
	ld.global.nc.v2.f64 	{%fd298, %fd299}, [%rd98+32];
	fma.rn.f64 	%fd300, %fd297, %fd288, %fd298;
	fma.rn.f64 	%fd301, %fd300, %fd288, %fd299;
	fma.rn.f64 	%fd302, %fd301, %fd463, %fd463;
	fma.rn.f64 	%fd303, %fd301, %fd288, 0d3FF0000000000000;
	selp.f64 	%fd304, %fd303, %fd302, %p58;
	and.b32  	%r140, %r174, 2;
	setp.eq.s32 	%p59, %r140, 0;
	mov.f64 	%fd305, 0d0000000000000000;
	sub.f64 	%fd306, %fd305, %fd304;
	selp.f64 	%fd307, %fd304, %fd306, %p59;
	mul.f64 	%fd308, %fd48, %fd307;
	div.rn.f64 	%fd309, %fd308, %fd15;
	sub.f64 	%fd310, %fd47, %fd309;
	st.global.f64 	[%rd19], %fd310;
	@%p57 bra 	$L__BB0_72;
	ld.global.f64 	%fd52, [%rd19+8];
	ld.local.f64 	%fd53, [%rd20+8];
	mov.f64 	%fd464, %fd465;
	mov.u32 	%r175, %r176;
	@%p3 bra 	$L__BB0_68;
	{ // callseq 7, 0
	.param .b64 param0;
	st.param.f64 	[param0], %fd27;
	.param .align 16 .b8 retval0[16];
	call.uni (retval0), 
	__internal_trig_reduction_slowpathd, 
	(
	param0
	);
	ld.param.f64 	%fd464, [retval0];
	ld.param.b32 	%r175, [retval0+8];
	} // callseq 7
$L__BB0_68:
	setp.eq.s32 	%p60, %r21, 2;
	shl.b32 	%r142, %r175, 6;
	cvt.u64.u32 	%rd99, %r142;
	and.b64  	%rd100, %rd99, 64;
	mov.u64 	%rd101, __cudart_sin_cos_coeffs;
	add.s64 	%rd102, %rd101, %rd100;
	mul.rn.f64 	%fd312, %fd464, %fd464;
	and.b32  	%r143, %r175, 1;
	setp.eq.b32 	%p61, %r143, 1;
	selp.f64 	%fd313, 0dBDA8FF8320FD8164, 0d3DE5DB65F9785EBA, %p61;
	ld.global.nc.v2.f64 	{%fd314, %fd315}, [%rd102];
	fma.rn.f64 	%fd316, %fd313, %fd312, %fd314;
	fma.rn.f64 	%fd317, %fd316, %fd312, %fd315;
	ld.global.nc.v2.f64 	{%fd318, %fd319}, [%rd102+16];
	fma.rn.f64 	%fd320, %fd317, %fd312, %fd318;
	fma.rn.f64 	%fd321, %fd320, %fd312, %fd319;
	ld.global.nc.v2.f64 	{%fd322, %fd323}, [%rd102+32];
	fma.rn.f64 	%fd324, %fd321, %fd312, %fd322;
	fma.rn.f64 	%fd325, %fd324, %fd312, %fd323;
	fma.rn.f64 	%fd326, %fd325, %fd464, %fd464;
	fma.rn.f64 	%fd327, %fd325, %fd312, 0d3FF0000000000000;
	selp.f64 	%fd328, %fd327, %fd326, %p61;
	and.b32  	%r144, %r175, 2;
	setp.eq.s32 	%p62, %r144, 0;
	mov.f64 	%fd329, 0d0000000000000000;
	sub.f64 	%fd330, %fd329, %fd328;
	selp.f64 	%fd331, %fd328, %fd330, %p62;
	mul.f64 	%fd332, %fd53, %fd331;
	div.rn.f64 	%fd333, %fd332, %fd15;
	sub.f64 	%fd334, %fd52, %fd333;
	st.global.f64 	[%rd19+8], %fd334;
	@%p60 bra 	$L__BB0_72;
	ld.global.f64 	%fd56, [%rd19+16];
	ld.local.f64 	%fd57, [%rd20+16];
	@%p3 bra 	$L__BB0_71;
	{ // callseq 8, 0
	.param .b64 param0;
	st.param.f64 	[param0], %fd27;
	.param .align 16 .b8 retval0[16];
	call.uni (retval0), 
	__internal_trig_reduction_slowpathd, 
	(
	param0
	);
	ld.param.f64 	%fd465, [retval0];
	ld.param.b32 	%r176, [retval0+8];
	} // callseq 8
$L__BB0_71:
	shl.b32 	%r146, %r176, 6;
	cvt.u64.u32 	%rd103, %r146;
	and.b64  	%rd104, %rd103, 64;
	mov.u64 	%rd105, __cudart_sin_cos_coeffs;
	add.s64 	%rd106, %rd105, %rd104;
	mul.rn.f64 	%fd336, %fd465, %fd465;
	and.b32  	%r147, %r176, 1;
	setp.eq.b32 	%p63, %r147, 1;
	selp.f64 	%fd337, 0dBDA8FF8320FD8164, 0d3DE5DB65F9785EBA, %p63;
	ld.global.nc.v2.f64 	{%fd338, %fd339}, [%rd106];
	fma.rn.f64 	%fd340, %fd337, %fd336, %fd338;
	fma.rn.f64 	%fd341, %fd340, %fd336, %fd339;
	ld.global.nc.v2.f64 	{%fd342, %fd343}, [%rd106+16];
	fma.rn.f64 	%fd344, %fd341, %fd336, %fd342;
	fma.rn.f64 	%fd345, %fd344, %fd336, %fd343;
	ld.global.nc.v2.f64 	{%fd346, %fd347}, [%rd106+32];
	fma.rn.f64 	%fd348, %fd345, %fd336, %fd346;
	fma.rn.f64 	%fd349, %fd348, %fd336, %fd347;
	fma.rn.f64 	%fd350, %fd349, %fd465, %fd465;
	fma.rn.f64 	%fd351, %fd349, %fd336, 0d3FF0000000000000;
	selp.f64 	%fd352, %fd351, %fd350, %p63;
	and.b32  	%r148, %r176, 2;
	setp.eq.s32 	%p64, %r148, 0;
	mov.f64 	%fd353, 0d0000000000000000;
	sub.f64 	%fd354, %fd353, %fd352;
	selp.f64 	%fd355, %fd352, %fd354, %p64;
	mul.f64 	%fd356, %fd57, %fd355;
	div.rn.f64 	%fd357, %fd356, %fd15;
	sub.f64 	%fd358, %fd56, %fd357;
	st.global.f64 	[%rd19+16], %fd358;
$L__BB0_72:
	add.s32 	%r162, %r162, 1;
	setp.eq.s32 	%p65, %r162, %r83;
	@%p65 bra 	$L__BB0_33;
	bra.uni 	$L__BB0_15;
$L__BB0_73:
	mov.b64 	%rd27, 0;
	st.shared.u64 	[%r5], %rd27;
	st.shared.u64 	[%r7], %rd27;
$L__BB0_74:
	bar.sync 	0;
	setp.lt.u32 	%p75, %r3, 66;
	@%p75 bra 	$L__BB0_79;
	mov.u32 	%r184, %r3;
$L__BB0_76:
	shr.u32 	%r82, %r184, 1;
	setp.ge.u32 	%p76, %r1, %r82;
	@%p76 bra 	$L__BB0_78;
	shl.b32 	%r152, %r82, 3;
	add.s32 	%r153, %r5, %r152;
	ld.shared.f64 	%fd420, [%r153];
	ld.shared.f64 	%fd421, [%r5];
	add.f64 	%fd422, %fd420, %fd421;
	st.shared.f64 	[%r5], %fd422;
	add.s32 	%r154, %r153, %r6;
	ld.shared.f64 	%fd423, [%r154];
	ld.shared.f64 	%fd424, [%r7];
	add.f64 	%fd425, %fd423, %fd424;
	st.shared.f64 	[%r7], %fd425;
$L__BB0_78:
	bar.sync 	0;
	setp.gt.u32 	%p77, %r184, 131;
	mov.u32 	%r184, %r82;
	@%p77 bra 	$L__BB0_76;
$L__BB0_79:
	setp.gt.u32 	%p78, %r1, 31;
	@%p78 bra 	$L__BB0_86;
	ld.shared.f64 	%fd426, [%r5+256];
	ld.shared.f64 	%fd427, [%r5];
	add.f64 	%fd76, %fd426, %fd427;
	st.shared.f64 	[%r5], %fd76;
	ld.shared.f64 	%fd428, [%r7+256];
	ld.shared.f64 	%fd429, [%r7];
	add.f64 	%fd77, %fd428, %fd429;
	st.shared.f64 	[%r7], %fd77;
	setp.gt.u32 	%p79, %r1, 15;
	@%p79 bra 	$L__BB0_86;
	ld.shared.f64 	%fd430, [%r5+128];
	add.f64 	%fd78, %fd430, %fd76;
	st.shared.f64 	[%r5], %fd78;
	ld.shared.f64 	%fd431, [%r7+128];
	add.f64 	%fd79, %fd431, %fd77;
	st.shared.f64 	[%r7], %fd79;
	setp.gt.u32 	%p80, %r1, 7;
	@%p80 bra 	$L__BB0_86;
	ld.shared.f64 	%fd432, [%r5+64];
	add.f64 	%fd80, %fd432, %fd78;
	st.shared.f64 	[%r5], %fd80;
	ld.shared.f64 	%fd433, [%r7+64];
	add.f64 	%fd81, %fd433, %fd79;
	st.shared.f64 	[%r7], %fd81;
	setp.gt.u32 	%p81, %r1, 3;
	@%p81 bra 	$L__BB0_86;
	ld.shared.f64 	%fd434, [%r5+32];
	add.f64 	%fd82, %fd434, %fd80;
	st.shared.f64 	[%r5], %fd82;
	ld.shared.f64 	%fd435, [%r7+32];
	add.f64 	%fd83, %fd435, %fd81;
	st.shared.f64 	[%r7], %fd83;
	setp.gt.u32 	%p82, %r1, 1;
	@%p82 bra 	$L__BB0_86;
	ld.shared.f64 	%fd436, [%r5+16];
	add.f64 	%fd437, %fd436, %fd82;
	st.shared.f64 	[%r5], %fd437;
	ld.shared.f64 	%fd438, [%r7+16];
	add.f64 	%fd439, %fd438, %fd83;
	st.shared.f64 	[%r7], %fd439;
	setp.ne.s32 	%p83, %r1, 0;
	@%p83 bra 	$L__BB0_86;
	ld.param.u64 	%rd121, [_Z16compute_paralleliiPdS_dS_S_S__param_7];
	ld.param.u64 	%rd120, [_Z16compute_paralleliiPdS_dS_S_S__param_6];
	mov.u32 	%r155, sharedArray;
	ld.shared.v2.f64 	{%fd440, %fd441}, [sharedArray];
	add.f64 	%fd442, %fd441, %fd440;
	st.shared.f64 	[sharedArray], %fd442;
	shl.b32 	%r156, %r3, 3;
	add.s32 	%r157, %r155, %r156;
	ld.shared.f64 	%fd443, [%r157+8];
	ld.shared.f64 	%fd444, [%r157];
	add.f64 	%fd445, %fd443, %fd444;
	st.shared.f64 	[%r157], %fd445;
	cvta.to.global.u64 	%rd115, %rd120;
	mul.wide.u32 	%rd116, %r2, 8;
	add.s64 	%rd117, %rd115, %rd116;
	st.global.f64 	[%rd117], %fd442;
	cvta.to.global.u64 	%rd118, %rd121;
	add.s64 	%rd119, %rd118, %rd116;
	st.global.f64 	[%rd119], %fd445;
$L__BB0_86:
	ret;

}
.func  (.param .align 16 .b8 func_retval0[16]) __internal_trig_reduction_slowpathd(
	.param .b64 __internal_trig_reduction_slowpathd_param_0
)
{
	.local .align 8 .b8 	__local_depot1[40];
	.reg .b64 	%SP;
	.reg .b64 	%SPL;
	.reg .pred 	%p<10>;
	.reg .b32 	%r<47>;
	.reg .b64 	%rd<74>;
	.reg .b64 	%fd<5>;

	mov.u64 	%SPL, __local_depot1;
	ld.param.f64 	%fd4, [__internal_trig_reduction_slowpathd_param_0];
	add.u64 	%rd1, %SPL, 0;
	{
	.reg .b32 %temp; 
	mov.b64 	{%temp, %r1}, %fd4;
	}
	shr.u32 	%r2, %r1, 20;
	and.b32  	%r3, %r2, 2047;
	setp.eq.s32 	%p1, %r3, 2047;
	mov.b32 	%r46, 0;
	@%p1 bra 	$L__BB1_9;
	add.s32 	%r20, %r3, -1024;
	mov.b64 	%rd20, %fd4;
	shl.b64 	%rd2, %rd20, 11;
	shr.u32 	%r4, %r20, 6;
	sub.s32 	%r45, 15, %r4;
	sub.s32 	%r21, 19, %r4;
	setp.lt.u32 	%p2, %r20, 128;
	selp.b32 	%r6, 18, %r21, %p2;
	setp.ge.s32 	%p3, %r45, %r6;
	mov.b64 	%rd70, 0;
	@%p3 bra 	$L__BB1_4;
	add.s32 	%r23, %r6, %r4;
	neg.s32 	%r43, %r23;
	or.b64  	%rd3, %rd2, -9223372036854775808;
	mov.b64 	%rd70, 0;
	mov.b32 	%r42, 0;
	mov.u64 	%rd25, __cudart_i2opi_d;
	mov.u32 	%r44, %r45;
$L__BB1_3:
	.pragma "nounroll";
	mul.wide.s32 	%rd22, %r42, 8;
	add.s64 	%rd23, %rd1, %rd22;
	mul.wide.s32 	%rd24, %r44, 8;
	add.s64 	%rd26, %rd25, %rd24;
	ld.global.nc.u64 	%rd27, [%rd26];
	{
	.reg .u32 %r0, %r1, %r2, %r3, %alo, %ahi, %blo, %bhi, %clo, %chi;
	mov.b64 	{%alo,%ahi}, %rd27;
	mov.b64 	{%blo,%bhi}, %rd3;
	mov.b64 	{%clo,%chi}, %rd70;
	mad.lo.cc.u32 	%r0, %alo, %blo, %clo;
	madc.hi.cc.u32 	%r1, %alo, %blo, %chi;
	madc.hi.u32 	%r2, %alo, %bhi, 0;
	mad.lo.cc.u32 	%r1, %alo, %bhi, %r1;
	madc.hi.cc.u32 	%r2, %ahi, %blo, %r2;
	madc.hi.u32 	%r3, %ahi, %bhi, 0;
	mad.lo.cc.u32 	%r1, %ahi, %blo, %r1;
	madc.lo.cc.u32 	%r2, %ahi, %bhi, %r2;
	addc.u32 	%r3, %r3, 0;
	mov.b64 	%rd28, {%r0,%r1};
	mov.b64 	%rd70, {%r2,%r3};
	}
	st.local.u64 	[%rd23], %rd28;
	add.s32 	%r44, %r44, 1;
	add.s32 	%r43, %r43, 1;
	add.s32 	%r42, %r42, 1;
	setp.ne.s32 	%p4, %r43, -15;
	mov.u32 	%r45, %r6;
	@%p4 bra 	$L__BB1_3;
$L__BB1_4:
	cvt.s64.s32 	%rd29, %r45;
	cvt.u64.u32 	%rd30, %r4;
	add.s64 	%rd31, %rd30, %rd29;
	shl.b64 	%rd32, %rd31, 3;
	add.s64 	%rd33, %rd1, %rd32;
	st.local.u64 	[%rd33+-120], %rd70;
	and.b32  	%r15, %r2, 63;
	ld.local.u64 	%rd72, [%rd1+16];
	ld.local.u64 	%rd71, [%rd1+24];
	setp.eq.s32 	%p5, %r15, 0;
	@%p5 bra 	$L__BB1_6;
	shl.b64 	%rd34, %rd71, %r15;
	shr.u64 	%rd35, %rd72, 1;
	xor.b32  	%r24, %r15, 63;
	shr.u64 	%rd36, %rd35, %r24;
	or.b64  	%rd71, %rd34, %rd36;
	ld.local.u64 	%rd37, [%rd1+8];
	shl.b64 	%rd38, %rd72, %r15;
	shr.u64 	%rd39, %rd37, 1;
	shr.u64 	%rd40, %rd39, %r24;
	or.b64  	%rd72, %rd38, %rd40;
$L__BB1_6:
	and.b32  	%r25, %r1, -2147483648;
	shr.u64 	%rd41, %rd71, 62;
	cvt.u32.u64 	%r26, %rd41;
	mov.b64 	{%r27, %r28}, %rd71;
	mov.b64 	{%r29, %r30}, %rd72;
	shf.l.wrap.b32 	%r31, %r30, %r27, 2;
	shf.l.wrap.b32 	%r32, %r27, %r28, 2;
	mov.b64 	%rd42, {%r31, %r32};
	shl.b64 	%rd43, %rd72, 2;
	shr.u64 	%rd44, %rd42, 63;
	cvt.u32.u64 	%r33, %rd44;
	add.s32 	%r34, %r33, %r26;
	setp.eq.s32 	%p6, %r25, 0;
	neg.s32 	%r35, %r34;
	selp.b32 	%r46, %r34, %r35, %p6;
	setp.gt.s64 	%p7, %rd42, -1;
	mov.b64 	%rd45, 0;
	{
	.reg .u32 %r0, %r1, %r2, %r3, %a0, %a1, %a2, %a3, %b0, %b1, %b2, %b3;
	mov.b64 	{%a0,%a1}, %rd45;
	mov.b64 	{%a2,%a3}, %rd45;
	mov.b64 	{%b0,%b1}, %rd43;
	mov.b64 	{%b2,%b3}, %rd42;
	sub.cc.u32 	%r0, %a0, %b0;
	subc.cc.u32 	%r1, %a1, %b1;
	subc.cc.u32 	%r2, %a2, %b2;
	subc.u32 	%r3, %a3, %b3;
	mov.b64 	%rd46, {%r0,%r1};
	mov.b64 	%rd47, {%r2,%r3};
	}
	xor.b32  	%r36, %r25, -2147483648;
	selp.b64 	%rd73, %rd42, %rd47, %p7;
	selp.b64 	%rd14, %rd43, %rd46, %p7;
	selp.b32 	%r17, %r25, %r36, %p7;
	clz.b64 	%r37, %rd73;
	cvt.u64.u32 	%rd15, %r37;
	setp.eq.s32 	%p8, %r37, 0;
	@%p8 bra 	$L__BB1_8;
	cvt.u32.u64 	%r38, %rd15;
	and.b32  	%r39, %r38, 63;
	shl.b64 	%rd48, %rd73, %r39;
	shr.u64 	%rd49, %rd14, 1;
	not.b32 	%r40, %r38;
	and.b32  	%r41, %r40, 63;
	shr.u64 	%rd50, %rd49, %r41;
	or.b64  	%rd73, %rd48, %rd50;
$L__BB1_8:
	mov.b64 	%rd51, -3958705157555305931;
	{
	.reg .u32 %r0, %r1, %r2, %r3, %alo, %ahi, %blo, %bhi;
	mov.b64 	{%alo,%ahi}, %rd73;
	mov.b64 	{%blo,%bhi}, %rd51;
	mul.lo.u32 	%r0, %alo, %blo;
	mul.hi.u32 	%r1, %alo, %blo;
	mad.lo.cc.u32 	%r1, %alo, %bhi, %r1;
	madc.hi.u32 	%r2, %alo, %bhi, 0;
	mad.lo.cc.u32 	%r1, %ahi, %blo, %r1;
	madc.hi.cc.u32 	%r2, %ahi, %blo, %r2;
	madc.hi.u32 	%r3, %ahi, %bhi, 0;
	mad.lo.cc.u32 	%r2, %ahi, %bhi, %r2;
	addc.u32 	%r3, %r3, 0;
	mov.b64 	%rd52, {%r0,%r1};
	mov.b64 	%rd53, {%r2,%r3};
	}
	setp.gt.s64 	%p9, %rd53, 0;
	{
	.reg .u32 %r0, %r1, %r2, %r3, %a0, %a1, %a2, %a3, %b0, %b1, %b2, %b3;
	mov.b64 	{%a0,%a1}, %rd52;
	mov.b64 	{%a2,%a3}, %rd53;
	mov.b64 	{%b0,%b1}, %rd52;
	mov.b64 	{%b2,%b3}, %rd53;
	add.cc.u32 	%r0, %a0, %b0;
	addc.cc.u32 	%r1, %a1, %b1;
	addc.cc.u32 	%r2, %a2, %b2;
	addc.u32 	%r3, %a3, %b3;
	mov.b64 	%rd54, {%r0,%r1};
	mov.b64 	%rd55, {%r2,%r3};
	}
	selp.b64 	%rd56, %rd55, %rd53, %p9;
	selp.s64 	%rd57, -1, 0, %p9;
	sub.s64 	%rd58, %rd57, %rd15;
	cvt.u64.u32 	%rd59, %r17;
	shl.b64 	%rd60, %rd59, 32;
	add.s64 	%rd61, %rd56, 1;
	shr.u64 	%rd62, %rd61, 10;
	add.s64 	%rd63, %rd62, 1;
	shr.u64 	%rd64, %rd63, 1;
	shl.b64 	%rd65, %rd58, 52;
	add.s64 	%rd66, %rd65, %rd64;
	add.s64 	%rd67, %rd66, 4602678819172646912;
	or.b64  	%rd68, %rd67, %rd60;
	mov.b64 	%fd4, %rd68;
$L__BB1_9:
	st.param.f64 	[func_retval0], %fd4;
	st.param.b32 	[func_retval0+8], %r46;
	ret;

}
.func  (.param .b64 func_retval0) __internal_accurate_pow(
	.param .b64 __internal_accurate_pow_param_0
)
{
	.reg .pred 	%p<8>;
	.reg .b32 	%r<49>;
	.reg .b32 	%f<3>;
	.reg .b64 	%fd<109>;

	ld.param.f64 	%fd10, [__internal_accurate_pow_param_0];
	{
	.reg .b32 %temp; 
	mov.b64 	{%temp, %r46}, %fd10;
	}
	{
	.reg .b32 %temp; 
	mov.b64 	{%r45, %temp}, %fd10;
	}
	shr.u32 	%r47, %r46, 20;
	setp.gt.u32 	%p1, %r46, 1048575;
	@%p1 bra 	$L__BB2_2;
	mul.f64 	%fd11, %fd10, 0d4350000000000000;
	{
	.reg .b32 %temp; 
	mov.b64 	{%temp, %r46}, %fd11;
	}
	{
	.reg .b32 %temp; 
	mov.b64 	{%r45, %temp}, %fd11;
	}
	shr.u32 	%r16, %r46, 20;
	add.s32 	%r47, %r16, -54;
$L__BB2_2:
	add.s32 	%r48, %r47, -1023;
	and.b32  	%r17, %r46, -2146435073;
	or.b32  	%r18, %r17, 1072693248;
	mov.b64 	%fd107, {%r45, %r18};
	setp.lt.u32 	%p2, %r18, 1073127583;
	@%p2 bra 	$L__BB2_4;
	{
	.reg .b32 %temp; 
	mov.b64 	{%r19, %temp}, %fd107;
	}
	{
	.reg .b32 %temp; 
	mov.b64 	{%temp, %r20}, %fd107;
	}
	add.s32 	%r21, %r20, -1048576;
	mov.b64 	%fd107, {%r19, %r21};
	add.s32 	%r48, %r47, -1022;
$L__BB2_4:
	add.f64 	%fd12, %fd107, 0dBFF0000000000000;
	add.f64 	%fd13, %fd107, 0d3FF0000000000000;
	rcp.approx.ftz.f64 	%fd14, %fd13;
	neg.f64 	%fd15, %fd13;
	fma.rn.f64 	%fd16, %fd15, %fd14, 0d3FF0000000000000;
	fma.rn.f64 	%fd17, %fd16, %fd16, %fd16;
	fma.rn.f64 	%fd18, %fd17, %fd14, %fd14;
	mul.f64 	%fd19, %fd12, %fd18;
	fma.rn.f64 	%fd20, %fd12, %fd18, %fd19;
	mul.f64 	%fd21, %fd20, %fd20;
	fma.rn.f64 	%fd22, %fd21, 0d3EB0F5FF7D2CAFE2, 0d3ED0F5D241AD3B5A;
	fma.rn.f64 	%fd23, %fd22, %fd21, 0d3EF3B20A75488A3F;
	fma.rn.f64 	%fd24, %fd23, %fd21, 0d3F1745CDE4FAECD5;
	fma.rn.f64 	%fd25, %fd24, %fd21, 0d3F3C71C7258A578B;
	fma.rn.f64 	%fd26, %fd25, %fd21, 0d3F6249249242B910;
	fma.rn.f64 	%fd27, %fd26, %fd21, 0d3F89999999999DFB;
	sub.f64 	%fd28, %fd12, %fd20;
	add.f64 	%fd29, %fd28, %fd28;
	neg.f64 	%fd30, %fd20;
	fma.rn.f64 	%fd31, %fd30, %fd12, %fd29;
	mul.f64 	%fd32, %fd18, %fd31;
	fma.rn.f64 	%fd33, %fd21, %fd27, 0d3FB5555555555555;
	mov.f64 	%fd34, 0d3FB5555555555555;
	sub.f64 	%fd35, %fd34, %fd33;
	fma.rn.f64 	%fd36, %fd21, %fd27, %fd35;
	add.f64 	%fd37, %fd36, 0dBC46A4CB00B9E7B0;
	add.f64 	%fd38, %fd33, %fd37;
	sub.f64 	%fd39, %fd33, %fd38;
	add.f64 	%fd40, %fd37, %fd39;
	mul.rn.f64 	%fd41, %fd20, %fd20;
	neg.f64 	%fd42, %fd41;
	fma.rn.f64 	%fd43, %fd20, %fd20, %fd42;
	{
	.reg .b32 %temp; 
	mov.b64 	{%r22, %temp}, %fd32;
	}
	{
	.reg .b32 %temp; 
	mov.b64 	{%temp, %r23}, %fd32;
	}
	add.s32 	%r24, %r23, 1048576;
	mov.b64 	%fd44, {%r22, %r24};
	fma.rn.f64 	%fd45, %fd20, %fd44, %fd43;
	mul.rn.f64 	%fd46, %fd41, %fd20;
	neg.f64 	%fd47, %fd46;
	fma.rn.f64 	%fd48, %fd41, %fd20, %fd47;
	fma.rn.f64 	%fd49, %fd41, %fd32, %fd48;
	fma.rn.f64 	%fd50, %fd45, %fd20, %fd49;
	mul.rn.f64 	%fd51, %fd38, %fd46;
	neg.f64 	%fd52, %fd51;
	fma.rn.f64 	%fd53, %fd38, %fd46, %fd52;
	fma.rn.f64 	%fd54, %fd38, %fd50, %fd53;
	fma.rn.f64 	%fd55, %fd40, %fd46, %fd54;
	add.f64 	%fd56, %fd51, %fd55;
	sub.f64 	%fd57, %fd51, %fd56;
	add.f64 	%fd58, %fd55, %fd57;
	add.f64 	%fd59, %fd20, %fd56;
	sub.f64 	%fd60, %fd20, %fd59;
	add.f64 	%fd61, %fd56, %fd60;
	add.f64 	%fd62, %fd58, %fd61;
	add.f64 	%fd63, %fd32, %fd62;
	add.f64 	%fd64, %fd59, %fd63;
	sub.f64 	%fd65, %fd59, %fd64;
	add.f64 	%fd66, %fd63, %fd65;
	xor.b32  	%r25, %r48, -2147483648;
	mov.b32 	%r26, 1127219200;
	mov.b64 	%fd67, {%r25, %r26};
	mov.b32 	%r27, -2147483648;
	mov.b64 	%fd68, {%r27, %r26};
	sub.f64 	%fd69, %fd67, %fd68;
	fma.rn.f64 	%fd70, %fd69, 0d3FE62E42FEFA39EF, %fd64;
	fma.rn.f64 	%fd71, %fd69, 0dBFE62E42FEFA39EF, %fd70;
	sub.f64 	%fd72, %fd71, %fd64;
	sub.f64 	%fd73, %fd66, %fd72;
	fma.rn.f64 	%fd74, %fd69, 0d3C7ABC9E3B39803F, %fd73;
	add.f64 	%fd75, %fd70, %fd74;
	sub.f64 	%fd76, %fd70, %fd75;
	add.f64 	%fd77, %fd74, %fd76;
	mov.f64 	%fd78, 0d4000000000000000;
	{
	.reg .b32 %temp; 
	mov.b64 	{%temp, %r28}, %fd78;
	}
	{
	.reg .b32 %temp; 
	mov.b64 	{%r29, %temp}, %fd78;
	}
	shl.b32 	%r30, %r28, 1;
	setp.gt.u32 	%p3, %r30, -33554433;
	and.b32  	%r31, %r28, -15728641;
	selp.b32 	%r32, %r31, %r28, %p3;
	mov.b64 	%fd79, {%r29, %r32};
	mul.rn.f64 	%fd80, %fd75, %fd79;
	neg.f64 	%fd81, %fd80;
	fma.rn.f64 	%fd82, %fd75, %fd79, %fd81;
	fma.rn.f64 	%fd83, %fd77, %fd79, %fd82;
	add.f64 	%fd4, %fd80, %fd83;
	sub.f64 	%fd84, %fd80, %fd4;
	add.f64 	%fd5, %fd83, %fd84;
	fma.rn.f64 	%fd85, %fd4, 0d3FF71547652B82FE, 0d4338000000000000;
	{
	.reg .b32 %temp; 
	mov.b64 	{%r13, %temp}, %fd85;
	}
	mov.f64 	%fd86, 0dC338000000000000;
	add.rn.f64 	%fd87, %fd85, %fd86;
	fma.rn.f64 	%fd88, %fd87, 0dBFE62E42FEFA39EF, %fd4;
	fma.rn.f64 	%fd89, %fd87, 0dBC7ABC9E3B39803F, %fd88;
	fma.rn.f64 	%fd90, %fd89, 0d3E5ADE1569CE2BDF, 0d3E928AF3FCA213EA;
	fma.rn.f64 	%fd91, %fd90, %fd89, 0d3EC71DEE62401315;
	fma.rn.f64 	%fd92, %fd91, %fd89, 0d3EFA01997C89EB71;
	fma.rn.f64 	%fd93, %fd92, %fd89, 0d3F2A01A014761F65;
	fma.rn.f64 	%fd94, %fd93, %fd89, 0d3F56C16C1852B7AF;
	fma.rn.f64 	%fd95, %fd94, %fd89, 0d3F81111111122322;
	fma.rn.f64 	%fd96, %fd95, %fd89, 0d3FA55555555502A1;
	fma.rn.f64 	%fd97, %fd96, %fd89, 0d3FC5555555555511;
	fma.rn.f64 	%fd98, %fd97, %fd89, 0d3FE000000000000B;
	fma.rn.f64 	%fd99, %fd98, %fd89, 0d3FF0000000000000;
	fma.rn.f64 	%fd100, %fd99, %fd89, 0d3FF0000000000000;
	{
	.reg .b32 %temp; 
	mov.b64 	{%r14, %temp}, %fd100;
	}
	{
	.reg .b32 %temp; 
	mov.b64 	{%temp, %r15}, %fd100;
	}
	shl.b32 	%r33, %r13, 20;
	add.s32 	%r34, %r33, %r15;
	mov.b64 	%fd108, {%r14, %r34};
	{
	.reg .b32 %temp; 
	mov.b64 	{%temp, %r35}, %fd4;
	}
	mov.b32 	%f2, %r35;
	abs.f32 	%f1, %f2;
	setp.lt.f32 	%p4, %f1, 0f4086232B;
	@%p4 bra 	$L__BB2_7;
	setp.lt.f64 	%p5, %fd4, 0d0000000000000000;
	add.f64 	%fd101, %fd4, 0d7FF0000000000000;
	selp.f64 	%fd108, 0d0000000000000000, %fd101, %p5;
	setp.geu.f32 	%p6, %f1, 0f40874800;
	@%p6 bra 	$L__BB2_7;
	shr.u32 	%r36, %r13, 31;
	add.s32 	%r37, %r13, %r36;
	shr.s32 	%r38, %r37, 1;
	shl.b32 	%r39, %r38, 20;
	add.s32 	%r40, %r15, %r39;
	mov.b64 	%fd102, {%r14, %r40};
	sub.s32 	%r41, %r13, %r38;
	shl.b32 	%r42, %r41, 20;
	add.s32 	%r43, %r42, 1072693248;
	mov.b32 	%r44, 0;
	mov.b64 	%fd103, {%r44, %r43};
	mul.f64 	%fd108, %fd103, %fd102;
$L__BB2_7:
	abs.f64 	%fd104, %fd108;
	setp.eq.f64 	%p7, %fd104, 0d7FF0000000000000;
	fma.rn.f64 	%fd105, %fd108, %fd5, %fd108;
	selp.f64 	%fd106, %fd108, %fd105, %p7;
	st.param.f64 	[func_retval0], %fd106;
	ret;

}


// ===== COMPILED SASS (sm_100) =====

	.target	sm_100

	.elftype	@"ET_EXEC"


//--------------------- .note.nv.tkinfo           --------------------------
	.section	.note.nv.tkinfo,"",@"SHT_NOTE"
	.sectionflags	@"SHF_NOTE_NV_TKINFO"
	.tkinfo
        /*0018*/ 	.word	0x00000002
        /*0030*/ 	.string	""
        /*0030*/ 	.string	"ptxas"
        /*0030*/ 	.string	"Cuda compilation tools, release 13.0, V13.0.88"
        /*0030*/ 	.string	"Build cuda_13.0.r13.0/compiler.36424714_0"
        /*0030*/ 	.string	"-arch sm_100 -m 64 "



//--------------------- .note.nv.cuinfo           --------------------------
	.section	.note.nv.cuinfo,"",@"SHT_NOTE"
	.sectionflags	@"SHF_NOTE_NV_CUINFO"
        /*0018*/ 	.short	0x0002
        /*001a*/ 	.short	0x0064
        /*001c*/ 	.short	0x0082
	.zero		2


//--------------------- .nv.info                  --------------------------
	.section	.nv.info,"",@"SHT_CUDA_INFO"
	.align	4


	//----- nvinfo : EIATTR_REGCOUNT
	.align		4
        /*0000*/ 	.byte	0x04, 0x2f
        /*0002*/ 	.short	(.L_3 - .L_2)
	.align		4
.L_2:
        /*0004*/ 	.word	index@(_Z16compute_paralleliiPdS_dS_S_S_)
        /*0008*/ 	.word	0x0000003c


	//----- nvinfo : EIATTR_FRAME_SIZE
	.align		4
.L_3:
        /*000c*/ 	.byte	0x04, 0x11
        /*000e*/ 	.short	(.L_5 - .L_4)
	.align		4
.L_4:
        /*0010*/ 	.word	index@($_Z16compute_paralleliiPdS_dS_S_S_$__internal_trig_reduction_slowpathd)
        /*0014*/ 	.word	0x00000040


	//----- nvinfo : EIATTR_FRAME_SIZE
	.align		4
.L_5:
        /*0018*/ 	.byte	0x04, 0x11
        /*001a*/ 	.short	(.L_7 - .L_6)
	.align		4
.L_6:
        /*001c*/ 	.word	index@($_Z16compute_paralleliiPdS_dS_S_S_$__internal_accurate_pow)
        /*0020*/ 	.word	0x00000040


	//----- nvinfo : EIATTR_FRAME_SIZE
	.align		4
.L_7:
        /*0024*/ 	.byte	0x04, 0x11
        /*0026*/ 	.short	(.L_9 - .L_8)
	.align		4
.L_8:
        /*0028*/ 	.word	index@($__internal_1_$__cuda_sm20_dsqrt_rn_f64_mediumpath_v1)
        /*002c*/ 	.word	0x00000040


	//----- nvinfo : EIATTR_FRAME_SIZE
	.align		4
.L_9:
        /*0030*/ 	.byte	0x04, 0x11
        /*0032*/ 	.short	(.L_11 - .L_10)
	.align		4
.L_10:
        /*0034*/ 	.word	index@($__internal_0_$__cuda_sm20_div_rn_f64_full)
        /*0038*/ 	.word	0x00000040


	//----- nvinfo : EIATTR_FRAME_SIZE
	.align		4
.L_11:
        /*003c*/ 	.byte	0x04, 0x11
        /*003e*/ 	.short	(.L_13 - .L_12)
	.align		4
.L_12:
        /*0040*/ 	.word	index@(_Z16compute_paralleliiPdS_dS_S_S_)
        /*0044*/ 	.word	0x00000040


	//----- nvinfo : EIATTR_MIN_STACK_SIZE
	.align		4
.L_13:
        /*0048*/ 	.byte	0x04, 0x12
        /*004a*/ 	.short	(.L_15 - .L_14)
	.align		4
.L_14:
        /*004c*/ 	.word	index@(_Z16compute_paralleliiPdS_dS_S_S_)
        /*0050*/ 	.word	0x00000040
.L_15:


//--------------------- .nv.compat                --------------------------
	.section	.nv.compat,"",@"SHT_CUDA_COMPAT_INFO"
	.align	4
        /*0000*/ 	.byte	0x02, 0x09, 0x00, 0x00, 0x02, 0x02, 0x01, 0x00, 0x02, 0x05, 0x05, 0x00, 0x03, 0x07, 0x01, 0x01
        /*0010*/ 	.byte	0x02, 0x03, 0x00, 0x00, 0x02, 0x06, 0x01, 0x00, 0x04, 0x0b, 0x08, 0x00, 0x01, 0x00, 0x00, 0x00
        /*0020*/ 	.byte	0x00, 0x00, 0x00, 0x00


//--------------------- .nv.info._Z16compute_paralleliiPdS_dS_S_S_ --------------------------
	.section	.nv.info._Z16compute_paralleliiPdS_dS_S_S_,"",@"SHT_CUDA_INFO"
	.sectionflags	@""
	.align	4


	//----- nvinfo : EIATTR_CUDA_API_VERSION
	.align		4
        /*0000*/ 	.byte	0x04, 0x37
        /*0002*/ 	.short	(.L_17 - .L_16)
.L_16:
        /*0004*/ 	.word	0x00000082


	//----- nvinfo : EIATTR_KPARAM_INFO
	.align		4
.L_17:
        /*0008*/ 	.byte	0x04, 0x17
        /*000a*/ 	.short	(.L_19 - .L_18)
.L_18:
        /*000c*/ 	.word	0x00000000
        /*0010*/ 	.short	0x0007
        /*0012*/ 	.short	0x0030
        /*0014*/ 	.byte	0x00, 0xf5, 0x21, 0x00


	//----- nvinfo : EIATTR_KPARAM_INFO
	.align		4
.L_19:
        /*0018*/ 	.byte	0x04, 0x17
        /*001a*/ 	.short	(.L_21 - .L_20)
.L_20:
        /*001c*/ 	.word	0x00000000
        /*0020*/ 	.short	0x0006
        /*0022*/ 	.short	0x0028
        /*0024*/ 	.byte	0x00, 0xf5, 0x21, 0x00


	//----- nvinfo : EIATTR_KPARAM_INFO
	.align		4
.L_21:
        /*0028*/ 	.byte	0x04, 0x17
        /*002a*/ 	.short	(.L_23 - .L_22)
.L_22:
        /*002c*/ 	.word	0x00000000
        /*0030*/ 	.short	0x0005
        /*0032*/ 	.short	0x0020
        /*0034*/ 	.byte	0x00, 0xf5, 0x21, 0x00


	//----- nvinfo : EIATTR_KPARAM_INFO
	.align		4
.L_23:
        /*0038*/ 	.byte	0x04, 0x17
        /*003a*/ 	.short	(.L_25 - .L_24)
.L_24:
        /*003c*/ 	.word	0x00000000
        /*0040*/ 	.short	0x0004
        /*0042*/ 	.short	0x0018
        /*0044*/ 	.byte	0x00, 0xf0, 0x21, 0x00


	//----- nvinfo : EIATTR_KPARAM_INFO
	.align		4
.L_25:
        /*0048*/ 	.byte	0x04, 0x17
        /*004a*/ 	.short	(.L_27 - .L_26)
.L_26:
        /*004c*/ 	.word	0x00000000
        /*0050*/ 	.short	0x0003
        /*0052*/ 	.short	0x0010
        /*0054*/ 	.byte	0x00, 0xf5, 0x21, 0x00


	//----- nvinfo : EIATTR_KPARAM_INFO
	.align		4
.L_27:
        /*0058*/ 	.byte	0x04, 0x17
        /*005a*/ 	.short	(.L_29 - .L_28)
.L_28:
        /*005c*/ 	.word	0x00000000
        /*0060*/ 	.short	0x0002
        /*0062*/ 	.short	0x0008
        /*0064*/ 	.byte	0x00, 0xf5, 0x21, 0x00


	//----- nvinfo : EIATTR_KPARAM_INFO
	.align		4
.L_29:
        /*0068*/ 	.byte	0x04, 0x17
        /*006a*/ 	.short	(.L_31 - .L_30)
.L_30:
        /*006c*/ 	.word	0x00000000
        /*0070*/ 	.short	0x0001
        /*0072*/ 	.short	0x0004
        /*0074*/ 	.byte	0x00, 0xf0, 0x11, 0x00


	//----- nvinfo : EIATTR_KPARAM_INFO
	.align		4
.L_31:
        /*0078*/ 	.byte	0x04, 0x17
        /*007a*/ 	.short	(.L_33 - .L_32)
.L_32:
        /*007c*/ 	.word	0x00000000
        /*0080*/ 	.short	0x0000
        /*0082*/ 	.short	0x0000
        /*0084*/ 	.byte	0x00, 0xf0, 0x11, 0x00


	//----- nvinfo : EIATTR_SPARSE_MMA_MASK
	.align		4
.L_33:
        /*0088*/ 	.byte	0x03, 0x50
        /*008a*/ 	.short	0x0000


	//----- nvinfo : EIATTR_MAXREG_COUNT
	.align		4
        /*008c*/ 	.byte	0x03, 0x1b
        /*008e*/ 	.short	0x00ff


	//----- nvinfo : EIATTR_NUM_BARRIERS
	.align		4
        /*0090*/ 	.byte	0x02, 0x4c
        /*0092*/ 	.byte	0x01
	.zero		1


	//----- nvinfo : EIATTR_MERCURY_ISA_VERSION
	.align		4
        /*0094*/ 	.byte	0x03, 0x5f
        /*0096*/ 	.short	0x0101


	//----- nvinfo : EIATTR_VRC_CTA_INIT_COUNT
	.align		4
        /*0098*/ 	.byte	0x02, 0x4a
	.zero		1
	.zero		1


	//----- nvinfo : EIATTR_EXIT_INSTR_OFFSETS
	.align		4
        /*009c*/ 	.byte	0x04, 0x1c
        /*009e*/ 	.short	(.L_35 - .L_34)


	//   ....[0]....
.L_34:
        /*00a0*/ 	.word	0x00003f60


	//   ....[1]....
        /*00a4*/ 	.word	0x00004000


	//   ....[2]....
        /*00a8*/ 	.word	0x00004080


	//   ....[3]....
        /*00ac*/ 	.word	0x00004100


	//   ....[4]....
        /*00b0*/ 	.word	0x00004180


	//   ....[5]....
        /*00b4*/ 	.word	0x00004200


	//   ....[6]....
        /*00b8*/ 	.word	0x00004320


	//----- nvinfo : EIATTR_CRS_STACK_SIZE
	.align		4
.L_35:
        /*00bc*/ 	.byte	0x04, 0x1e
        /*00be*/ 	.short	(.L_37 - .L_36)
.L_36:
        /*00c0*/ 	.word	0x00000000


	//----- nvinfo : EIATTR_CBANK_PARAM_SIZE
	.align		4
.L_37:
        /*00c4*/ 	.byte	0x03, 0x19
        /*00c6*/ 	.short	0x0038


	//----- nvinfo : EIATTR_PARAM_CBANK
	.align		4
        /*00c8*/ 	.byte	0x04, 0x0a
        /*00ca*/ 	.short	(.L_39 - .L_38)
	.align		4
.L_38:
        /*00cc*/ 	.word	index@(.nv.constant0._Z16compute_paralleliiPdS_dS_S_S_)
        /*00d0*/ 	.short	0x0380
        /*00d2*/ 	.short	0x0038


	//----- nvinfo : EIATTR_SW_WAR
	.align		4
.L_39:
        /*00d4*/ 	.byte	0x04, 0x36
        /*00d6*/ 	.short	(.L_41 - .L_40)
.L_40:
        /*00d8*/ 	.word	0x00000008
.L_41:


//--------------------- .nv.callgraph             --------------------------
	.section	.nv.callgraph,"",@"SHT_CUDA_CALLGRAPH"
	.align	4
	.sectionentsize	8
	.align		4
        /*0000*/ 	.word	0x00000000
	.align		4
        /*0004*/ 	.word	0xffffffff
	.align		4
        /*0008*/ 	.word	0x00000000
	.align		4
        /*000c*/ 	.word	0xfffffffe
	.align		4
        /*0010*/ 	.word	0x00000000
	.align		4
        /*0014*/ 	.word	0xfffffffd
	.align		4
        /*0018*/ 	.word	0x00000000
	.align		4
        /*001c*/ 	.word	0xfffffffc


//--------------------- .nv.constant4             --------------------------
	.section	.nv.constant4,"a",@progbits
	.align	8
	.align		8
.nv.constant4:
        /*0000*/ 	.dword	__cudart_i2opi_d
	.align		8
        /*0008*/ 	.dword	__cudart_sin_cos_coeffs


//--------------------- .text._Z16compute_paralleliiPdS_dS_S_S_ --------------------------
	.section	.text._Z16compute_paralleliiPdS_dS_S_S_,"ax",@progbits
	.align	128
        .global         _Z16compute_paralleliiPdS_dS_S_S_
        .type           _Z16compute_paralleliiPdS_dS_S_S_,@function
        .size           _Z16compute_paralleliiPdS_dS_S_S_,(.L_x_85 - _Z16compute_paralleliiPdS_dS_S_S_)
        .other          _Z16compute_paralleliiPdS_dS_S_S_,@"STO_CUDA_ENTRY STV_DEFAULT"
_Z16compute_paralleliiPdS_dS_S_S_:
.text._Z16compute_paralleliiPdS_dS_S_S_:
[----:B------:R-:W0:Y:S01]  /*0000*/  LDC R1, c[0x0][0x37c] ;  /* 0x0000df00ff017b82 */ /* 0x000e220000000800 */
[----:B------:R-:W1:Y:S07]  /*0010*/  S2R R0, SR_TID.X ;  /* 0x0000000000007919 */ /* 0x000e6e0000002100 */
[----:B------:R-:W1:Y:S01]  /*0020*/  LDC R2, c[0x0][0x360] ;  /* 0x0000d800ff027b82 */ /* 0x000e620000000800 */
[----:B------:R-:W2:Y:S01]  /*0030*/  LDCU UR9, c[0x0][0x380] ;  /* 0x00007000ff0977ac */ /* 0x000ea20008000800 */
[----:B------:R-:W-:Y:S01]  /*0040*/  BSSY.RECONVERGENT B1, `(.L_x_0) ;  /* 0x00003d9000017945 */ /* 0x000fe20003800200 */
[----:B------:R-:W1:Y:S01]  /*0050*/  S2R R3, SR_CTAID.X ;  /* 0x0000000000037919 */ /* 0x000e620000002500 */
[----:B0-----:R-:W-:Y:S01]  /*0060*/  VIADD R1, R1, 0xffffffc0 ;  /* 0xffffffc001017836 */ /* 0x001fe20000000000 */
[----:B------:R-:W-:Y:S01]  /*0070*/  UMOV UR4, 0x400 ;  /* 0x0000040000047882 */ /* 0x000fe20000000000 */
[----:B------:R-:W0:Y:S02]  /*0080*/  LDCU.64 UR10, c[0x0][0x358] ;  /* 0x00006b00ff0a77ac */ /* 0x000e240008000a00 */
[----:B------:R-:W3:Y:S02]  /*0090*/  S2UR UR5, SR_CgaCtaId ;  /* 0x00000000000579c3 */ /* 0x000ee40000008800 */
[----:B---3--:R-:W-:Y:S01]  /*00a0*/  ULEA UR4, UR5, UR4, 0x18 ;  /* 0x0000000405047291 */ /* 0x008fe2000f8ec0ff */
[----:B-1----:R-:W-:-:S05]  /*00b0*/  IMAD R26, R3, R2, R0 ;  /* 0x00000002031a7224 */ /* 0x002fca00078e0200 */
[----:B------:R-:W-:Y:S02]  /*00c0*/  LEA R25, R0, UR4, 0x3 ;  /* 0x0000000400197c11 */ /* 0x000fe4000f8e18ff */
[----:B--2---:R-:W-:-:S03]  /*00d0*/  ISETP.GE.AND P0, PT, R26, UR9, PT ;  /* 0x000000091a007c0c */ /* 0x004fc6000bf06270 */
[----:B------:R-:W-:-:S10]  /*00e0*/  IMAD R24, R2, 0x8, R25 ;  /* 0x0000000802187824 */ /* 0x000fd400078e0219 */
[----:B0-----:R-:W-:Y:S05]  /*00f0*/  @P0 BRA `(.L_x_1) ;  /* 0x0000003c002c0947 */ /* 0x001fea0003800000 */
[----:B------:R-:W0:Y:S02]  /*0100*/  LDC R13, c[0x0][0x384] ;  /* 0x0000e100ff0d7b82 */ /* 0x000e240000000800 */
[----:B0-----:R-:W-:-:S13]  /*0110*/  ISETP.GE.AND P0, PT, R13, 0x1, PT ;  /* 0x000000010d00780c */ /* 0x001fda0003f06270 */
[----:B------:R-:W-:Y:S05]  /*0120*/  @!P0 BRA `(.L_x_2) ;  /* 0x0000000000c08947 */ /* 0x000fea0003800000 */
[C---:B------:R-:W-:Y:S01]  /*0130*/  ISETP.GE.U32.AND P0, PT, R13.reuse, 0x8, PT ;  /* 0x000000080d00780c */ /* 0x040fe20003f06070 */
[----:B------:R-:W-:Y:S01]  /*0140*/  IMAD.MOV.U32 R11, RZ, RZ, RZ ;  /* 0x000000ffff0b7224 */ /* 0x000fe200078e00ff */
[----:B------:R-:W-:-:S04]  /*0150*/  LOP3.LUT R8, R13, 0x7, RZ, 0xc0, !PT ;  /* 0x000000070d087812 */ /* 0x000fc800078ec0ff */
[----:B------:R-:W-:-:S07]  /*0160*/  ISETP.NE.AND P1, PT, R8, RZ, PT ;  /* 0x000000ff0800720c */ /* 0x000fce0003f25270 */
[----:B------:R-:W-:Y:S06]  /*0170*/  @!P0 BRA `(.L_x_3) ;  /* 0x0000000000408947 */ /* 0x000fec0003800000 */
[----:B------:R-:W0:Y:S01]  /*0180*/  LDC.64 R6, c[0x0][0x3a0] ;  /* 0x0000e800ff067b82 */ /* 0x000e220000000a00 */
[----:B------:R-:W-:Y:S01]  /*0190*/  LOP3.LUT R11, R13, 0x7ffffff8, RZ, 0xc0, !PT ;  /* 0x7ffffff80d0b7812 */ /* 0x000fe200078ec0ff */
[----:B------:R-:W-:-:S06]  /*01a0*/  UMOV UR4, URZ ;  /* 0x000000ff00047c82 */ /* 0x000fcc0008000000 */
.L_x_4:
[----:B-1----:R-:W-:Y:S01]  /*01b0*/  IMAD R5, R26, R13, UR4 ;  /* 0x000000041a057e24 */ /* 0x002fe2000f8e020d */
[----:B------:R-:W-:-:S03]  /*01c0*/  UIADD3 UR4, UPT, UPT, UR4, 0x8, URZ ;  /* 0x0000000804047890 */ /* 0x000fc6000fffe0ff */
[----:B0-----:R-:W-:-:S03]  /*01d0*/  IMAD.WIDE R4, R5, 0x8, R6 ;  /* 0x0000000805047825 */ /* 0x001fc600078e0206 */
[----:B------:R-:W-:Y:S02]  /*01e0*/  ISETP.NE.AND P0, PT, R11, UR4, PT ;  /* 0x000000040b007c0c */ /* 0x000fe4000bf05270 */
[----:B------:R1:W-:Y:S04]  /*01f0*/  STG.E.64 desc[UR10][R4.64], RZ ;  /* 0x000000ff04007986 */ /* 0x0003e8000c101b0a */
[----:B------:R1:W-:Y:S04]  /*0200*/  STG.E.64 desc[UR10][R4.64+0x8], RZ ;  /* 0x000008ff04007986 */ /* 0x0003e8000c101b0a */
[----:B------:R1:W-:Y:S04]  /*0210*/  STG.E.64 desc[UR10][R4.64+0x10], RZ ;  /* 0x000010ff04007986 */ /* 0x0003e8000c101b0a */
[----:B------:R1:W-:Y:S04]  /*0220*/  STG.E.64 desc[UR10][R4.64+0x18], RZ ;  /* 0x000018ff04007986 */ /* 0x0003e8000c101b0a */
[----:B------:R1:W-:Y:S04]  /*0230*/  STG.E.64 desc[UR10][R4.64+0x20], RZ ;  /* 0x000020ff04007986 */ /* 0x0003e8000c101b0a */
[----:B------:R1:W-:Y:S04]  /*0240*/  STG.E.64 desc[UR10][R4.64+0x28], RZ ;  /* 0x000028ff04007986 */ /* 0x0003e8000c101b0a */
[----:B------:R1:W-:Y:S04]  /*0250*/  STG.E.64 desc[UR10][R4.64+0x30], RZ ;  /* 0x000030ff04007986 */ /* 0x0003e8000c101b0a */
[----:B------:R1:W-:Y:S01]  /*0260*/  STG.E.64 desc[UR10][R4.64+0x38], RZ ;  /* 0x000038ff04007986 */ /* 0x0003e2000c101b0a */
[----:B------:R-:W-:Y:S05]  /*0270*/  @P0 BRA `(.L_x_4) ;  /* 0xfffffffc00cc0947 */ /* 0x000fea000383ffff */
.L_x_3:
[----:B------:R-:W-:Y:S05]  /*0280*/  @!P1 BRA `(.L_x_2) ;  /* 0x0000000000689947 */ /* 0x000fea0003800000 */
[----:B------:R-:W-:Y:S02]  /*0290*/  ISETP.GE.U32.AND P0, PT, R8, 0x4, PT ;  /* 0x000000040800780c */ /* 0x000fe40003f06070 */
[----:B------:R-:W-:-:S04]  /*02a0*/  LOP3.LUT R6, R13, 0x3, RZ, 0xc0, !PT ;  /* 0x000000030d067812 */ /* 0x000fc800078ec0ff */
[----:B------:R-:W-:-:S07]  /*02b0*/  ISETP.NE.AND P1, PT, R6, RZ, PT ;  /* 0x000000ff0600720c */ /* 0x000fce0003f25270 */
[----:B------:R-:W-:Y:S06]  /*02c0*/  @!P0 BRA `(.L_x_5) ;  /* 0x0000000000208947 */ /* 0x000fec0003800000 */
[----:B-1----:R-:W0:Y:S01]  /*02d0*/  LDC.64 R4, c[0x0][0x3a0] ;  /* 0x0000e800ff047b82 */ /* 0x002e220000000a00 */
[----:B------:R-:W-:Y:S02]  /*02e0*/  IMAD R7, R26, R13, R11 ;  /* 0x0000000d1a077224 */ /* 0x000fe400078e020b */
[----:B------:R-:W-:Y:S02]  /*02f0*/  VIADD R11, R11, 0x4 ;  /* 0x000000040b0b7836 */ /* 0x000fe40000000000 */
[----:B0-----:R-:W-:-:S05]  /*0300*/  IMAD.WIDE R4, R7, 0x8, R4 ;  /* 0x0000000807047825 */ /* 0x001fca00078e0204 */
[----:B------:R0:W-:Y:S04]  /*0310*/  STG.E.64 desc[UR10][R4.64], RZ ;  /* 0x000000ff04007986 */ /* 0x0001e8000c101b0a */
[----:B------:R0:W-:Y:S04]  /*0320*/  STG.E.64 desc[UR10][R4.64+0x8], RZ ;  /* 0x000008ff04007986 */ /* 0x0001e8000c101b0a */
[----:B------:R0:W-:Y:S04]  /*0330*/  STG.E.64 desc[UR10][R4.64+0x10], RZ ;  /* 0x000010ff04007986 */ /* 0x0001e8000c101b0a */
[----:B------:R0:W-:Y:S02]  /*0340*/  STG.E.64 desc[UR10][R4.64+0x18], RZ ;  /* 0x000018ff04007986 */ /* 0x0001e4000c101b0a */
.L_x_5:
[----:B------:R-:W-:Y:S05]  /*0350*/  @!P1 BRA `(.L_x_2) ;  /* 0x0000000000349947 */ /* 0x000fea0003800000 */
[----:B01----:R-:W-:Y:S02]  /*0360*/  LOP3.LUT R4, R13, 0x1, RZ, 0xc0, !PT ;  /* 0x000000010d047812 */ /* 0x003fe400078ec0ff */
[----:B------:R-:W-:Y:S02]  /*0370*/  ISETP.NE.AND P0, PT, R6, 0x1, PT ;  /* 0x000000010600780c */ /* 0x000fe40003f05270 */
[----:B------:R-:W-:-:S11]  /*0380*/  ISETP.NE.U32.AND P1, PT, R4, 0x1, PT ;  /* 0x000000010400780c */ /* 0x000fd60003f25070 */
[----:B------:R-:W0:Y:S01]  /*0390*/  @P0 LDC.64 R4, c[0x0][0x3a0] ;  /* 0x0000e800ff040b82 */ /* 0x000e220000000a00 */
[----:B------:R-:W-:Y:S02]  /*03a0*/  @P0 IMAD R7, R26, R13, R11 ;  /* 0x0000000d1a070224 */ /* 0x000fe400078e020b */
[----:B------:R-:W-:-:S04]  /*03b0*/  @P0 VIADD R11, R11, 0x2 ;  /* 0x000000020b0b0836 */ /* 0x000fc80000000000 */
[----:B------:R-:W-:Y:S01]  /*03c0*/  @!P1 IMAD R11, R26, R13, R11 ;  /* 0x0000000d1a0b9224 */ /* 0x000fe200078e020b */
[----:B------:R-:W1:Y:S01]  /*03d0*/  @!P1 LDC.64 R8, c[0x0][0x3a0] ;  /* 0x0000e800ff089b82 */ /* 0x000e620000000a00 */
[----:B0-----:R-:W-:-:S05]  /*03e0*/  @P0 IMAD.WIDE R6, R7, 0x8, R4 ;  /* 0x0000000807060825 */ /* 0x001fca00078e0204 */
[----:B------:R2:W-:Y:S01]  /*03f0*/  @P0 STG.E.64 desc[UR10][R6.64], RZ ;  /* 0x000000ff06000986 */ /* 0x0005e2000c101b0a */
[----:B-1----:R-:W-:-:S03]  /*0400*/  @!P1 IMAD.WIDE R4, R11, 0x8, R8 ;  /* 0x000000080b049825 */ /* 0x002fc600078e0208 */
[----:B------:R2:W-:Y:S04]  /*0410*/  @P0 STG.E.64 desc[UR10][R6.64+0x8], RZ ;  /* 0x000008ff06000986 */ /* 0x0005e8000c101b0a */
[----:B------:R2:W-:Y:S02]  /*0420*/  @!P1 STG.E.64 desc[UR10][R4.64], RZ ;  /* 0x000000ff04009986 */ /* 0x0005e4000c101b0a */
.L_x_2:
[----:B------:R-:W-:Y:S01]  /*0430*/  UISETP.GE.AND UP0, UPT, UR9, 0x1, UPT ;  /* 0x000000010900788c */ /* 0x000fe2000bf06270 */
[----:B------:R-:W-:-:S08]  /*0440*/  CS2R R34, SRZ ;  /* 0x0000000000227805 */ /* 0x000fd0000001ff00 */
[----:B------:R-:W-:Y:S05]  /*0450*/  BRA.U !UP0, `(.L_x_6) ;  /* 0x0000003108847547 */ /* 0x000fea000b800000 */
[----:B------:R-:W-:Y:S01]  /*0460*/  IMAD R11, R26, R13, RZ ;  /* 0x0000000d1a0b7224 */ /* 0x000fe200078e02ff */
[C---:B--2---:R-:W-:Y:S01]  /*0470*/  LOP3.LUT R6, R13.reuse, 0x7ffffff8, RZ, 0xc0, !PT ;  /* 0x7ffffff80d067812 */ /* 0x044fe200078ec0ff */
[----:B------:R-:W-:Y:S01]  /*0480*/  IMAD.MOV.U32 R7, RZ, RZ, RZ ;  /* 0x000000ffff077224 */ /* 0x000fe200078e00ff */
[C---:B01----:R-:W-:Y:S02]  /*0490*/  LOP3.LUT R4, R13.reuse, 0x7, RZ, 0xc0, !PT ;  /* 0x000000070d047812 */ /* 0x043fe400078ec0ff */
[----:B------:R-:W-:Y:S02]  /*04a0*/  CS2R R34, SRZ ;  /* 0x0000000000227805 */ /* 0x000fe4000001ff00 */
[C---:B------:R-:W-:Y:S01]  /*04b0*/  LOP3.LUT R5, R13.reuse, 0x3, RZ, 0xc0, !PT ;  /* 0x000000030d057812 */ /* 0x040fe200078ec0ff */
[----:B------:R-:W-:Y:S01]  /*04c0*/  IMAD.MOV R9, RZ, RZ, -R6 ;  /* 0x000000ffff097224 */ /* 0x000fe200078e0a06 */
[----:B------:R-:W-:Y:S02]  /*04d0*/  LOP3.LUT R10, R13, 0x7ffffffc, RZ, 0xc0, !PT ;  /* 0x7ffffffc0d0a7812 */ /* 0x000fe400078ec0ff */
[----:B------:R-:W-:-:S07]  /*04e0*/  SHF.R.S32.HI R8, RZ, 0x1f, R11 ;  /* 0x0000001fff087819 */ /* 0x000fce000001140b */
.L_x_51:
[----:B------:R-:W-:Y:S01]  /*04f0*/  ISETP.NE.AND P0, PT, R26, R7, PT ;  /* 0x000000071a00720c */ /* 0x000fe20003f05270 */
[----:B------:R-:W-:-:S12]  /*0500*/  BSSY.RECONVERGENT B0, `(.L_x_7) ;  /* 0x0000312000007945 */ /* 0x000fd80003800200 */
[----:B0123--:R-:W-:Y:S05]  /*0510*/  @!P0 BRA `(.L_x_8) ;  /* 0x0000003000408947 */ /* 0x00ffea0003800000 */
[----:B------:R-:W0:Y:S01]  /*0520*/  LDCU UR4, c[0x0][0x384] ;  /* 0x00007080ff0477ac */ /* 0x000e220008000800 */
[----:B------:R-:W-:Y:S01]  /*0530*/  CS2R R12, SRZ ;  /* 0x00000000000c7805 */ /* 0x000fe2000001ff00 */
[----:B0-----:R-:W-:-:S09]  /*0540*/  UISETP.GE.AND UP0, UPT, UR4, 0x1, UPT ;  /* 0x000000010400788c */ /* 0x001fd2000bf06270 */
[----:B------:R-:W-:Y:S05]  /*0550*/  BRA.U !UP0, `(.L_x_9) ;  /* 0x0000000908487547 */ /* 0x000fea000b800000 */
[----:B------:R-:W-:Y:S02]  /*0560*/  UISETP.GE.U32.AND UP0, UPT, UR4, 0x8, UPT ;  /* 0x000000080400788c */ /* 0x000fe4000bf06070 */
[----:B------:R-:W-:Y:S01]  /*0570*/  IMAD R27, R7, UR4, RZ ;  /* 0x00000004071b7c24 */ /* 0x000fe2000f8e02ff */
[----:B------:R-:W-:Y:S01]  /*0580*/  CS2R R12, SRZ ;  /* 0x00000000000c7805 */ /* 0x000fe2000001ff00 */
[----:B------:R-:W-:-:S03]  /*0590*/  IMAD.MOV.U32 R40, RZ, RZ, RZ ;  /* 0x000000ffff287224 */ /* 0x000fc600078e00ff */
[----:B------:R-:W-:Y:S02]  /*05a0*/  SHF.R.S32.HI R46, RZ, 0x1f, R27 ;  /* 0x0000001fff2e7819 */ /* 0x000fe4000001141b */
[----:B------:R-:W-:Y:S05]  /*05b0*/  BRA.U !UP0, `(.L_x_10) ;  /* 0x0000000108f47547 */ /* 0x000fea000b800000 */
[----:B------:R-:W0:Y:S01]  /*05c0*/  LDC.64 R16, c[0x0][0x388] ;  /* 0x0000e200ff107b82 */ /* 0x000e220000000a00 */
[----:B------:R-:W-:Y:S01]  /*05d0*/  VIADD R49, R1, 0x20 ;  /* 0x0000002001317836 */ /* 0x000fe20000000000 */
[----:B------:R-:W-:Y:S01]  /*05e0*/  CS2R R12, SRZ ;  /* 0x00000000000c7805 */ /* 0x000fe2000001ff00 */
[----:B------:R-:W-:Y:S01]  /*05f0*/  IMAD.MOV.U32 R47, RZ, RZ, R9 ;  /* 0x000000ffff2f7224 */ /* 0x000fe200078e0009 */
[-C--:B0-----:R-:W-:Y:S02]  /*0600*/  LEA R14, P0, R11, R16.reuse, 0x3 ;  /* 0x000000100b0e7211 */ /* 0x081fe400078018ff */
[----:B------:R-:W-:Y:S02]  /*0610*/  LEA R16, P2, R27, R16, 0x3 ;  /* 0x000000101b107211 */ /* 0x000fe400078418ff */
[----:B------:R-:W-:Y:S02]  /*0620*/  LEA.HI.X R15, R11, R17, R8, 0x3, P0 ;  /* 0x000000110b0f7211 */ /* 0x000fe400000f1c08 */
[----:B------:R-:W-:-:S02]  /*0630*/  IADD3 R14, P1, PT, R14, 0x20, RZ ;  /* 0x000000200e0e7810 */ /* 0x000fc40007f3e0ff */
[----:B------:R-:W-:Y:S02]  /*0640*/  IADD3 R16, P3, PT, R16, 0x20, RZ ;  /* 0x0000002010107810 */ /* 0x000fe40007f7e0ff */
[----:B------:R-:W-:Y:S01]  /*0650*/  LEA.HI.X R17, R27, R17, R46, 0x3, P2 ;  /* 0x000000111b117211 */ /* 0x000fe200010f1c2e */
[----:B------:R-:W-:-:S04]  /*0660*/  IMAD.X R15, RZ, RZ, R15, P1 ;  /* 0x000000ffff0f7224 */ /* 0x000fc800008e060f */
[----:B------:R-:W-:-:S07]  /*0670*/  IMAD.X R17, RZ, RZ, R17, P3 ;  /* 0x000000ffff117224 */ /* 0x000fce00018e0611 */
.L_x_11:
[----:B------:R-:W2:Y:S04]  /*0680*/  LDG.E.64 R20, desc[UR10][R14.64+-0x10] ;  /* 0xfffff00a0e147981 */ /* 0x000ea8000c1e1b00 */
[----:B------:R-:W2:Y:S04]  /*0690*/  LDG.E.64 R40, desc[UR10][R16.64+-0x10] ;  /* 0xfffff00a10287981 */ /* 0x000ea8000c1e1b00 */
[----:B------:R-:W3:Y:S04]  /*06a0*/  LDG.E.64 R18, desc[UR10][R14.64+-0x8] ;  /* 0xfffff80a0e127981 */ /* 0x000ee8000c1e1b00 */
[----:B------:R-:W3:Y:S04]  /*06b0*/  LDG.E.64 R38, desc[UR10][R16.64+-0x8] ;  /* 0xfffff80a10267981 */ /* 0x000ee8000c1e1b00 */
[----:B------:R-:W4:Y:S04]  /*06c0*/  LDG.E.64 R30, desc[UR10][R14.64+-0x18] ;  /* 0xffffe80a0e1e7981 */ /* 0x000f28000c1e1b00 */
[----:B------:R-:W4:Y:S04]  /*06d0*/  LDG.E.64 R42, desc[UR10][R16.64+-0x18] ;  /* 0xffffe80a102a7981 */ /* 0x000f28000c1e1b00 */
[----:B------:R-:W5:Y:S04]  /*06e0*/  LDG.E.64 R28, desc[UR10][R14.64] ;  /* 0x0000000a0e1c7981 */ /* 0x000f68000c1e1b00 */
[----:B------:R-:W5:Y:S04]  /*06f0*/  LDG.E.64 R22, desc[UR10][R16.64] ;  /* 0x0000000a10167981 */ /* 0x000f68000c1e1b00 */
[----:B------:R-:W5:Y:S04]  /*0700*/  LDG.E.64 R32, desc[UR10][R14.64+-0x20] ;  /* 0xffffe00a0e207981 */ /* 0x000f68000c1e1b00 */
[----:B------:R-:W5:Y:S04]  /*0710*/  LDG.E.64 R44, desc[UR10][R16.64+-0x20] ;  /* 0xffffe00a102c7981 */ /* 0x000f68000c1e1b00 */
[----:B------:R-:W5:Y:S01]  /*0720*/  LDG.E.64 R36, desc[UR10][R16.64+0x18] ;  /* 0x0000180a10247981 */ /* 0x000f62000c1e1b00 */
[----:B--2---:R-:W-:-:S03]  /*0730*/  DADD R40, R20, -R40 ;  /* 0x0000000014287229 */ /* 0x004fc60000000828 */
[----:B------:R-:W2:Y:S01]  /*0740*/  LDG.E.64 R20, desc[UR10][R16.64+0x8] ;  /* 0x0000080a10147981 */ /* 0x000ea2000c1e1b00 */
[----:B---3--:R-:W-:-:S03]  /*0750*/  DADD R38, R18, -R38 ;  /* 0x0000000012267229 */ /* 0x008fc60000000826 */
[----:B------:R-:W2:Y:S01]  /*0760*/  LDG.E.64 R18, desc[UR10][R14.64+0x8] ;  /* 0x0000080a0e127981 */ /* 0x000ea2000c1e1b00 */
[----:B----4-:R-:W-:-:S03]  /*0770*/  DADD R42, R30, -R42 ;  /* 0x000000001e2a7229 */ /* 0x010fc6000000082a */
[----:B------:R-:W3:Y:S01]  /*0780*/  LDG.E.64 R30, desc[UR10][R16.64+0x10] ;  /* 0x0000100a101e7981 */ /* 0x000ee2000c1e1b00 */
[----:B-----5:R-:W-:-:S03]  /*0790*/  DADD R22, R28, -R22 ;  /* 0x000000001c167229 */ /* 0x020fc60000000816 */
[----:B------:R-:W3:Y:S01]  /*07a0*/  LDG.E.64 R28, desc[UR10][R14.64+0x10] ;  /* 0x0000100a0e1c7981 */ /* 0x000ee2000c1e1b00 */
[----:B------:R-:W-:-:S03]  /*07b0*/  DADD R44, R32, -R44 ;  /* 0x00000000202c7229 */ /* 0x000fc6000000082c */
[----:B------:R0:W4:Y:S05]  /*07c0*/  LDG.E.64 R32, desc[UR10][R14.64+0x18] ;  /* 0x0000180a0e207981 */ /* 0x00012a000c1e1b00 */
[----:B------:R-:W-:-:S08]  /*07d0*/  DFMA R12, R44, R44, R12 ;  /* 0x0000002c2c0c722b */ /* 0x000fd0000000000c */
[----:B------:R-:W-:-:S08]  /*07e0*/  DFMA R12, R42, R42, R12 ;  /* 0x0000002a2a0c722b */ /* 0x000fd0000000000c */
[----:B------:R-:W-:-:S08]  /*07f0*/  DFMA R12, R40, R40, R12 ;  /* 0x00000028280c722b */ /* 0x000fd0000000000c */
[----:B------:R-:W-:Y:S01]  /*0800*/  DFMA R12, R38, R38, R12 ;  /* 0x00000026260c722b */ /* 0x000fe2000000000c */
[----:B------:R-:W-:-:S07]  /*0810*/  VIADD R47, R47, 0x8 ;  /* 0x000000082f2f7836 */ /* 0x000fce0000000000 */
[----:B------:R-:W-:Y:S01]  /*0820*/  DFMA R12, R22, R22, R12 ;  /* 0x00000016160c722b */ /* 0x000fe2000000000c */
[----:B------:R-:W-:Y:S02]  /*0830*/  ISETP.NE.AND P0, PT, R47, RZ, PT ;  /* 0x000000ff2f00720c */ /* 0x000fe40003f05270 */
[----:B0-----:R-:W-:Y:S02]  /*0840*/  IADD3 R14, P1, PT, R14, 0x40, RZ ;  /* 0x000000400e0e7810 */ /* 0x001fe40007f3e0ff */
[----:B------:R-:W-:Y:S01]  /*0850*/  IADD3 R16, P2, PT, R16, 0x40, RZ ;  /* 0x0000004010107810 */ /* 0x000fe20007f5e0ff */
[----:B------:R-:W-:Y:S02]  /*0860*/  STL.64 [R49+-0x20], R44 ;  /* 0xffffe02c31007387 */ /* 0x000fe40000100a00 */
[----:B------:R-:W-:Y:S02]  /*0870*/  IMAD.X R15, RZ, RZ, R15, P1 ;  /* 0x000000ffff0f7224 */ /* 0x000fe400008e060f */
[----:B------:R-:W-:Y:S01]  /*0880*/  STL.64 [R49+-0x18], R42 ;  /* 0xffffe82a31007387 */ /* 0x000fe20000100a00 */
[----:B------:R-:W-:-:S03]  /*0890*/  IMAD.X R17, RZ, RZ, R17, P2 ;  /* 0x000000ffff117224 */ /* 0x000fc600010e0611 */
[----:B------:R-:W-:Y:S04]  /*08a0*/  STL.64 [R49+-0x10], R40 ;  /* 0xfffff02831007387 */ /* 0x000fe80000100a00 */
[----:B------:R-:W-:Y:S04]  /*08b0*/  STL.64 [R49+-0x8], R38 ;  /* 0xfffff82631007387 */ /* 0x000fe80000100a00 */
[----:B------:R-:W-:Y:S01]  /*08c0*/  STL.64 [R49], R22 ;  /* 0x0000001631007387 */ /* 0x000fe20000100a00 */
[----:B--2---:R-:W-:-:S08]  /*08d0*/  DADD R18, R18, -R20 ;  /* 0x0000000012127229 */ /* 0x004fd00000000814 */
[----:B------:R-:W-:Y:S02]  /*08e0*/  DFMA R12, R18, R18, R12 ;  /* 0x00000012120c722b */ /* 0x000fe4000000000c */
[----:B---3--:R-:W-:Y:S02]  /*08f0*/  DADD R28, R28, -R30 ;  /* 0x000000001c1c7229 */ /* 0x008fe4000000081e */
[----:B----4-:R-:W-:-:S06]  /*0900*/  DADD R32, R32, -R36 ;  /* 0x0000000020207229 */ /* 0x010fcc0000000824 */
[----:B------:R-:W-:Y:S01]  /*0910*/  DFMA R12, R28, R28, R12 ;  /* 0x0000001c1c0c722b */ /* 0x000fe2000000000c */
[----:B------:R-:W-:Y:S04]  /*0920*/  STL.64 [R49+0x8], R18 ;  /* 0x0000081231007387 */ /* 0x000fe80000100a00 */
[----:B------:R-:W-:Y:S03]  /*0930*/  STL.64 [R49+0x10], R28 ;  /* 0x0000101c31007387 */ /* 0x000fe60000100a00 */
[----:B------:R-:W-:Y:S01]  /*0940*/  DFMA R12, R32, R32, R12 ;  /* 0x00000020200c722b */ /* 0x000fe2000000000c */
[----:B------:R0:W-:Y:S02]  /*0950*/  STL.64 [R49+0x18], R32 ;  /* 0x0000182031007387 */ /* 0x0001e40000100a00 */
[----:B0-----:R-:W-:Y:S01]  /*0960*/  VIADD R49, R49, 0x40 ;  /* 0x0000004031317836 */ /* 0x001fe20000000000 */
[----:B------:R-:W-:Y:S07]  /*0970*/  @P0 BRA `(.L_x_11) ;  /* 0xfffffffc00400947 */ /* 0x000fee000383ffff */
[----:B------:R-:W-:-:S07]  /*0980*/  IMAD.MOV.U32 R40, RZ, RZ, R6 ;  /* 0x000000ffff287224 */ /* 0x000fce00078e0006 */
.L_x_10:
[----:B------:R-:W-:-:S13]  /*0990*/  ISETP.NE.AND P0, PT, R4, RZ, PT ;  /* 0x000000ff0400720c */ /* 0x000fda0003f05270 */
[----:B------:R-:W-:Y:S05]  /*09a0*/  @!P0 BRA `(.L_x_9) ;  /* 0x0000000400348947 */ /* 0x000fea0003800000 */
[----:B------:R-:W-:Y:S01]  /*09b0*/  VIADD R14, R4, 0xffffffff ;  /* 0xffffffff040e7836 */ /* 0x000fe20000000000 */
[----:B------:R-:W-:-:S04]  /*09c0*/  ISETP.NE.AND P2, PT, R5, RZ, PT ;  /* 0x000000ff0500720c */ /* 0x000fc80003f45270 */
[----:B------:R-:W-:-:S13]  /*09d0*/  ISETP.GE.U32.AND P0, PT, R14, 0x3, PT ;  /* 0x000000030e00780c */ /* 0x000fda0003f06070 */
[----:B------:R-:W-:Y:S05]  /*09e0*/  @!P0 BRA `(.L_x_12) ;  /* 0x00000000007c8947 */ /* 0x000fea0003800000 */
[----:B------:R-:W0:Y:S01]  /*09f0*/  LDCU.64 UR6, c[0x0][0x388] ;  /* 0x00007100ff0677ac */ /* 0x000e220008000a00 */
[-C--:B------:R-:W-:Y:S02]  /*0a00*/  IADD3 R16, P0, PT, R11, R40.reuse, RZ ;  /* 0x000000280b107210 */ /* 0x080fe40007f1e0ff */
[----:B------:R-:W-:-:S03]  /*0a10*/  IADD3 R14, P1, PT, R27, R40, RZ ;  /* 0x000000281b0e7210 */ /* 0x000fc60007f3e0ff */
[----:B------:R-:W-:Y:S02]  /*0a20*/  IMAD.X R17, RZ, RZ, R8, P0 ;  /* 0x000000ffff117224 */ /* 0x000fe400000e0608 */
[----:B------:R-:W-:Y:S01]  /*0a30*/  IMAD.X R15, RZ, RZ, R46, P1 ;  /* 0x000000ffff0f7224 */ /* 0x000fe200008e062e */
[----:B0-----:R-:W-:Y:S02]  /*0a40*/  LEA R38, P0, R16, UR6, 0x3 ;  /* 0x0000000610267c11 */ /* 0x001fe4000f8018ff */
[----:B------:R-:W-:Y:S02]  /*0a50*/  LEA R36, P1, R14, UR6, 0x3 ;  /* 0x000000060e247c11 */ /* 0x000fe4000f8218ff */
[----:B------:R-:W-:Y:S02]  /*0a60*/  LEA.HI.X R39, R16, UR7, R17, 0x3, P0 ;  /* 0x0000000710277c11 */ /* 0x000fe400080f1c11 */
[----:B------:R-:W-:-:S03]  /*0a70*/  LEA.HI.X R37, R14, UR7, R15, 0x3, P1 ;  /* 0x000000070e257c11 */ /* 0x000fc600088f1c0f */
[----:B------:R-:W2:Y:S04]  /*0a80*/  LDG.E.64 R32, desc[UR10][R38.64] ;  /* 0x0000000a26207981 */ /* 0x000ea8000c1e1b00 */
[----:B------:R-:W2:Y:S04]  /*0a90*/  LDG.E.64 R14, desc[UR10][R36.64] ;  /* 0x0000000a240e7981 */ /* 0x000ea8000c1e1b00 */
[----:B------:R-:W3:Y:S04]  /*0aa0*/  LDG.E.64 R16, desc[UR10][R38.64+0x8] ;  /* 0x0000080a26107981 */ /* 0x000ee8000c1e1b00 */
[----:B------:R-:W3:Y:S04]  /*0ab0*/  LDG.E.64 R18, desc[UR10][R36.64+0x8] ;  /* 0x0000080a24127981 */ /* 0x000ee8000c1e1b00 */
[----:B------:R-:W4:Y:S04]  /*0ac0*/  LDG.E.64 R20, desc[UR10][R38.64+0x10] ;  /* 0x0000100a26147981 */ /* 0x000f28000c1e1b00 */
[----:B------:R-:W4:Y:S04]  /*0ad0*/  LDG.E.64 R22, desc[UR10][R36.64+0x10] ;  /* 0x0000100a24167981 */ /* 0x000f28000c1e1b00 */
[----:B------:R-:W5:Y:S04]  /*0ae0*/  LDG.E.64 R28, desc[UR10][R38.64+0x18] ;  /* 0x0000180a261c7981 */ /* 0x000f68000c1e1b00 */
[----:B------:R-:W5:Y:S01]  /*0af0*/  LDG.E.64 R30, desc[UR10][R36.64+0x18] ;  /* 0x0000180a241e7981 */ /* 0x000f62000c1e1b00 */
[----:B--2---:R-:W-:-:S02]  /*0b00*/  DADD R14, R32, -R14 ;  /* 0x00000000200e7229 */ /* 0x004fc4000000080e */
[----:B---3--:R-:W-:-:S06]  /*0b10*/  DADD R16, R16, -R18 ;  /* 0x0000000010107229 */ /* 0x008fcc0000000812 */
[----:B------:R-:W-:Y:S01]  /*0b20*/  DFMA R12, R14, R14, R12 ;  /* 0x0000000e0e0c722b */ /* 0x000fe2000000000c */
[C---:B------:R-:W-:Y:S02]  /*0b30*/  IMAD R19, R40.reuse, 0x8, R1 ;  /* 0x0000000828137824 */ /* 0x040fe400078e0201 */
[----:B------:R-:W-:Y:S01]  /*0b40*/  VIADD R40, R40, 0x4 ;  /* 0x0000000428287836 */ /* 0x000fe20000000000 */
[----:B----4-:R-:W-:Y:S02]  /*0b50*/  DADD R20, R20, -R22 ;  /* 0x0000000014147229 */ /* 0x010fe40000000816 */
[----:B------:R0:W-:Y:S02]  /*0b60*/  STL.64 [R19], R14 ;  /* 0x0000000e13007387 */ /* 0x0001e40000100a00 */
[----:B------:R-:W-:Y:S02]  /*0b70*/  DFMA R12, R16, R16, R12 ;  /* 0x00000010100c722b */ /* 0x000fe4000000000c */
[----:B------:R0:W-:Y:S01]  /*0b80*/  STL.64 [R19+0x8], R16 ;  /* 0x0000081013007387 */ /* 0x0001e20000100a00 */
[----:B-----5:R-:W-:-:S03]  /*0b90*/  DADD R28, R28, -R30 ;  /* 0x000000001c1c7229 */ /* 0x020fc6000000081e */
[----:B------:R0:W-:Y:S02]  /*0ba0*/  STL.64 [R19+0x10], R20 ;  /* 0x0000101413007387 */ /* 0x0001e40000100a00 */
[----:B------:R-:W-:Y:S02]  /*0bb0*/  DFMA R12, R20, R20, R12 ;  /* 0x00000014140c722b */ /* 0x000fe4000000000c */
[----:B------:R0:W-:Y:S06]  /*0bc0*/  STL.64 [R19+0x18], R28 ;  /* 0x0000181c13007387 */ /* 0x0001ec0000100a00 */
[----:B------:R-:W-:-:S11]  /*0bd0*/  DFMA R12, R28, R28, R12 ;  /* 0x0000001c1c0c722b */ /* 0x000fd6000000000c */
.L_x_12:
[----:B------:R-:W-:Y:S05]  /*0be0*/  @!P2 BRA `(.L_x_9) ;  /* 0x0000000000a4a947 */ /* 0x000fea0003800000 */
[----:B------:R-:W-:Y:S01]  /*0bf0*/  ISETP.NE.AND P0, PT, R5, 0x1, PT ;  /* 0x000000010500780c */ /* 0x000fe20003f05270 */
[----:B------:R-:W-:-:S04]  /*0c00*/  ULOP3.LUT UR4, UR4, 0x1, URZ, 0xc0, !UPT ;  /* 0x0000000104047892 */ /* 0x000fc8000f8ec0ff */
[----:B------:R-:W-:-:S08]  /*0c10*/  UISETP.NE.U32.AND UP0, UPT, UR4, 0x1, UPT ;  /* 0x000000010400788c */ /* 0x000fd0000bf05070 */
[----:B------:R-:W-:Y:S05]  /*0c20*/  @!P0 BRA `(.L_x_13) ;  /* 0x0000000000548947 */ /* 0x000fea0003800000 */
[----:B------:R-:W1:Y:S01]  /*0c30*/  LDCU.64 UR4, c[0x0][0x388] ;  /* 0x00007100ff0477ac */ /* 0x000e620008000a00 */
[-C--:B0-----:R-:W-:Y:S02]  /*0c40*/  IADD3 R15, P0, PT, R11, R40.reuse, RZ ;  /* 0x000000280b0f7210 */ /* 0x081fe40007f1e0ff */
[----:B------:R-:W-:-:S03]  /*0c50*/  IADD3 R19, P1, PT, R27, R40, RZ ;  /* 0x000000281b137210 */ /* 0x000fc60007f3e0ff */
[----:B------:R-:W-:Y:S02]  /*0c60*/  IMAD.X R18, RZ, RZ, R8, P0 ;  /* 0x000000ffff127224 */ /* 0x000fe400000e0608 */
[----:B------:R-:W-:Y:S01]  /*0c70*/  IMAD.X R20, RZ, RZ, R46, P1 ;  /* 0x000000ffff147224 */ /* 0x000fe200008e062e */
[----:B-1----:R-:W-:Y:S02]  /*0c80*/  LEA R16, P0, R15, UR4, 0x3 ;  /* 0x000000040f107c11 */ /* 0x002fe4000f8018ff */
[----:B------:R-:W-:Y:S02]  /*0c90*/  LEA R14, P1, R19, UR4, 0x3 ;  /* 0x00000004130e7c11 */ /* 0x000fe4000f8218ff */
[----:B------:R-:W-:Y:S02]  /*0ca0*/  LEA.HI.X R17, R15, UR5, R18, 0x3, P0 ;  /* 0x000000050f117c11 */ /* 0x000fe400080f1c12 */
[----:B------:R-:W-:-:S03]  /*0cb0*/  LEA.HI.X R15, R19, UR5, R20, 0x3, P1 ;  /* 0x00000005130f7c11 */ /* 0x000fc600088f1c14 */
[----:B------:R-:W2:Y:S04]  /*0cc0*/  LDG.E.64 R18, desc[UR10][R16.64] ;  /* 0x0000000a10127981 */ /* 0x000ea8000c1e1b00 */
[----:B------:R-:W3:Y:S04]  /*0cd0*/  LDG.E.64 R22, desc[UR10][R16.64+0x8] ;  /* 0x0000080a10167981 */ /* 0x000ee8000c1e1b00 */
[----:B------:R-:W2:Y:S04]  /*0ce0*/  LDG.E.64 R20, desc[UR10][R14.64] ;  /* 0x0000000a0e147981 */ /* 0x000ea8000c1e1b00 */
[----:B------:R-:W3:Y:S01]  /*0cf0*/  LDG.E.64 R28, desc[UR10][R14.64+0x8] ;  /* 0x0000080a0e1c7981 */ /* 0x000ee2000c1e1b00 */
[----:B--2---:R-:W-:Y:S01]  /*0d00*/  DADD R18, R18, -R20 ;  /* 0x0000000012127229 */ /* 0x004fe20000000814 */
[C---:B------:R-:W-:Y:S01]  /*0d10*/  IMAD R21, R40.reuse, 0x8, R1 ;  /* 0x0000000828157824 */ /* 0x040fe200078e0201 */
[----:B---3--:R-:W-:Y:S01]  /*0d20*/  DADD R22, R22, -R28 ;  /* 0x0000000016167229 */ /* 0x008fe2000000081c */
[----:B------:R-:W-:-:S04]  /*0d30*/  VIADD R40, R40, 0x2 ;  /* 0x0000000228287836 */ /* 0x000fc80000000000 */
[----:B------:R1:W-:Y:S01]  /*0d40*/  STL.64 [R21], R18 ;  /* 0x0000001215007387 */ /* 0x0003e20000100a00 */
[----:B------:R-:W-:-:S03]  /*0d50*/  DFMA R12, R18, R18, R12 ;  /* 0x00000012120c722b */ /* 0x000fc6000000000c */
[----:B------:R1:W-:Y:S05]  /*0d60*/  STL.64 [R21+0x8], R22 ;  /* 0x0000081615007387 */ /* 0x0003ea0000100a00 */
[----:B------:R-:W-:-:S11]  /*0d70*/  DFMA R12, R22, R22, R12 ;  /* 0x00000016160c722b */ /* 0x000fd6000000000c */
.L_x_13:
[----:B------:R-:W-:Y:S05]  /*0d80*/  BRA.U UP0, `(.L_x_9) ;  /* 0x00000001003c7547 */ /* 0x000fea000b800000 */
[----:B------:R-:W2:Y:S01]  /*0d90*/  LDCU.64 UR4, c[0x0][0x388] ;  /* 0x00007100ff0477ac */ /* 0x000ea20008000a00 */
[-C--:B------:R-:W-:Y:S02]  /*0da0*/  IADD3 R27, P1, PT, R27, R40.reuse, RZ ;  /* 0x000000281b1b7210 */ /* 0x080fe40007f3e0ff */
[----:B0-----:R-:W-:-:S03]  /*0db0*/  IADD3 R14, P0, PT, R11, R40, RZ ;  /* 0x000000280b0e7210 */ /* 0x001fc60007f1e0ff */
[----:B------:R-:W-:Y:S02]  /*0dc0*/  IMAD.X R46, RZ, RZ, R46, P1 ;  /* 0x000000ffff2e7224 */ /* 0x000fe400008e062e */
[----:B------:R-:W-:Y:S01]  /*0dd0*/  IMAD.X R15, RZ, RZ, R8, P0 ;  /* 0x000000ffff0f7224 */ /* 0x000fe200000e0608 */
[C---:B--2---:R-:W-:Y:S02]  /*0de0*/  LEA R16, P1, R27.reuse, UR4, 0x3 ;  /* 0x000000041b107c11 */ /* 0x044fe4000f8218ff */
[C---:B-1----:R-:W-:Y:S02]  /*0df0*/  LEA R18, P0, R14.reuse, UR4, 0x3 ;  /* 0x000000040e127c11 */ /* 0x042fe4000f8018ff */
[----:B------:R-:W-:Y:S02]  /*0e00*/  LEA.HI.X R17, R27, UR5, R46, 0x3, P1 ;  /* 0x000000051b117c11 */ /* 0x000fe400088f1c2e */
[----:B------:R-:W-:-:S04]  /*0e10*/  LEA.HI.X R19, R14, UR5, R15, 0x3, P0 ;  /* 0x000000050e137c11 */ /* 0x000fc800080f1c0f */
[----:B------:R-:W2:Y:S04]  /*0e20*/  LDG.E.64 R16, desc[UR10][R16.64] ;  /* 0x0000000a10107981 */ /* 0x000ea8000c1e1b00 */
[----:B------:R-:W2:Y:S01]  /*0e30*/  LDG.E.64 R14, desc[UR10][R18.64] ;  /* 0x0000000a120e7981 */ /* 0x000ea2000c1e1b00 */
[----:B------:R-:W-:Y:S01]  /*0e40*/  IMAD R21, R40, 0x8, R1 ;  /* 0x0000000828157824 */ /* 0x000fe200078e0201 */
[----:B--2---:R-:W-:-:S07]  /*0e50*/  DADD R14, R14, -R16 ;  /* 0x000000000e0e7229 */ /* 0x004fce0000000810 */
[----:B------:R2:W-:Y:S01]  /*0e60*/  STL.64 [R21], R14 ;  /* 0x0000000e15007387 */ /* 0x0005e20000100a00 */
[----:B------:R-:W-:-:S11]  /*0e70*/  DFMA R12, R14, R14, R12 ;  /* 0x0000000e0e0c722b */ /* 0x000fd6000000000c */
.L_x_9:
[----:B0-2---:R-:W0:Y:S01]  /*0e80*/  MUFU.RSQ64H R15, R13 ;  /* 0x0000000d000f7308 */ /* 0x005e220000001c00 */
[----:B------:R-:W-:Y:S01]  /*0e90*/  VIADD R14, R13, 0xfcb00000 ;  /* 0xfcb000000d0e7836 */ /* 0x000fe20000000000 */
[----:B------:R-:W-:Y:S01]  /*0ea0*/  BSSY.RECONVERGENT B2, `(.L_x_14) ;  /* 0x0000012000027945 */ /* 0x000fe20003800200 */
[----:B-1----:R-:W-:Y:S02]  /*0eb0*/  IMAD.MOV.U32 R18, RZ, RZ, 0x0 ;  /* 0x00000000ff127424 */ /* 0x002fe400078e00ff */
[----:B------:R-:W-:Y:S01]  /*0ec0*/  IMAD.MOV.U32 R19, RZ, RZ, 0x3fd80000 ;  /* 0x3fd80000ff137424 */ /* 0x000fe200078e00ff */
[----:B------:R-:W-:Y:S01]  /*0ed0*/  ISETP.GE.U32.AND P0, PT, R14, 0x7ca00000, PT ;  /* 0x7ca000000e00780c */ /* 0x000fe20003f06070 */
[----:B0-----:R-:W-:-:S08]  /*0ee0*/  DMUL R16, R14, R14 ;  /* 0x0000000e0e107228 */ /* 0x001fd00000000000 */
[----:B------:R-:W-:-:S08]  /*0ef0*/  DFMA R16, -R16, R12, 1 ;  /* 0x3ff000001010742b */ /* 0x000fd0000000010c */
[----:B------:R-:W-:Y:S02]  /*0f00*/  DFMA R18, R16, R18, 0.5 ;  /* 0x3fe000001012742b */ /* 0x000fe40000000012 */
[----:B------:R-:W-:-:S08]  /*0f10*/  DMUL R16, R14, R16 ;  /* 0x000000100e107228 */ /* 0x000fd00000000000 */
[----:B------:R-:W-:-:S08]  /*0f20*/  DFMA R22, R18, R16, R14 ;  /* 0x000000101216722b */ /* 0x000fd0000000000e */
[----:B------:R-:W-:Y:S02]  /*0f30*/  DMUL R16, R22, R12 ;  /* 0x0000000c16107228 */ /* 0x000fe40000000000 */
[----:B------:R-:W-:Y:S02]  /*0f40*/  VIADD R21, R23, 0xfff00000 ;  /* 0xfff0000017157836 */ /* 0x000fe40000000000 */
[----:B------:R-:W-:-:S04]  /*0f50*/  IMAD.MOV.U32 R20, RZ, RZ, R22 ;  /* 0x000000ffff147224 */ /* 0x000fc800078e0016 */
[----:B------:R-:W-:-:S08]  /*0f60*/  DFMA R18, R16, -R16, R12 ;  /* 0x800000101012722b */ /* 0x000fd0000000000c */
[----:B------:R-:W-:Y:S01]  /*0f70*/  DFMA R32, R18, R20, R16 ;  /* 0x000000141220722b */ /* 0x000fe20000000010 */
[----:B------:R-:W-:Y:S10]  /*0f80*/  @!P0 BRA `(.L_x_15) ;  /* 0x00000000000c8947 */ /* 0x000ff40003800000 */
[----:B------:R-:W-:Y:S01]  /*0f90*/  IMAD.MOV.U32 R27, RZ, RZ, R12 ;  /* 0x000000ffff1b7224 */ /* 0x000fe200078e000c */
[----:B------:R-:W-:-:S07]  /*0fa0*/  MOV R12, 0xfc0 ;  /* 0x00000fc0000c7802 */ /* 0x000fce0000000f00 */
[----:B------:R-:W-:Y:S05]  /*0fb0*/  CALL.REL.NOINC `($__internal_1_$__cuda_sm20_dsqrt_rn_f64_mediumpath_v1) ;  /* 0x0000003800707944 */ /* 0x000fea0003c00000 */
.L_x_15:
[----:B------:R-:W-:Y:S05]  /*0fc0*/  BSYNC.RECONVERGENT B2 ;  /* 0x0000000000027941 */ /* 0x000fea0003800200 */
.L_x_14:
[----:B------:R-:W-:Y:S01]  /*0fd0*/  UMOV UR4, 0x54442d18 ;  /* 0x54442d1800047882 */ /* 0x000fe20000000000 */
[----:B------:R-:W-:Y:S01]  /*0fe0*/  UMOV UR5, 0x3ff921fb ;  /* 0x3ff921fb00057882 */ /* 0x000fe20000000000 */
[----:B------:R-:W-:Y:S01]  /*0ff0*/  IMAD.MOV.U32 R12, RZ, RZ, R33 ;  /* 0x000000ffff0c7224 */ /* 0x000fe200078e0021 */
[----:B------:R-:W-:Y:S01]  /*1000*/  DSETP.MIN.AND P0, P1, R32, UR4, PT ;  /* 0x0000000420007e2a */ /* 0x000fe2000b900000 */
[----:B------:R-:W-:Y:S01]  /*1010*/  UMOV UR6, UR5 ;  /* 0x0000000500067c82 */ /* 0x000fe20008000000 */
[----:B------:R-:W-:Y:S01]  /*1020*/  UMOV UR5, 0x3fe45f30 ;  /* 0x3fe45f3000057882 */ /* 0x000fe20000000000 */
[----:B------:R-:W-:Y:S01]  /*1030*/  IMAD.U32 R13, RZ, RZ, UR6 ;  /* 0x00000006ff0d7e24 */ /* 0x000fe2000f8e00ff */
[----:B------:R-:W-:Y:S02]  /*1040*/  BSSY.RECONVERGENT B2, `(.L_x_16) ;  /* 0x000001b000027945 */ /* 0x000fe40003800200 */
[----:B------:R-:W-:Y:S01]  /*1050*/  FSEL R37, R12, UR6, P0 ;  /* 0x000000060c257c08 */ /* 0x000fe20008000000 */
[----:B------:R-:W-:-:S05]  /*1060*/  IMAD.MOV.U32 R12, RZ, RZ, R32 ;  /* 0x000000ffff0c7224 */ /* 0x000fca00078e0020 */
[----:B------:R-:W-:Y:S01]  /*1070*/  SEL R36, R12, UR4, P0 ;  /* 0x000000040c247c07 */ /* 0x000fe20008000000 */
[----:B------:R-:W-:Y:S01]  /*1080*/  UMOV UR4, 0x6dc9c883 ;  /* 0x6dc9c88300047882 */ /* 0x000fe20000000000 */
[----:B------:R-:W-:-:S06]  /*1090*/  @P1 LOP3.LUT R37, R13, 0x80000, RZ, 0xfc, !PT ;  /* 0x000800000d251812 */ /* 0x000fcc00078efcff */
[C---:B------:R-:W-:Y:S01]  /*10a0*/  DMUL R12, R36.reuse, UR4 ;  /* 0x00000004240c7c28 */ /* 0x040fe20008000000 */
[----:B------:R-:W-:Y:S01]  /*10b0*/  UMOV UR4, 0x54442d18 ;  /* 0x54442d1800047882 */ /* 0x000fe20000000000 */
[----:B------:R-:W-:Y:S01]  /*10c0*/  UMOV UR5, 0x3ff921fb ;  /* 0x3ff921fb00057882 */ /* 0x000fe20000000000 */
[----:B------:R-:W-:-:S03]  /*10d0*/  DSETP.GE.AND P0, PT, R36, 2.14748364800000000000e+09, PT ;  /* 0x41e000002400742a */ /* 0x000fc60003f06000 */
[----:B------:R-:W0:Y:S08]  /*10e0*/  F2I.F64 R27, R12 ;  /* 0x0000000c001b7311 */ /* 0x000e300000301100 */
[----:B0-----:R-:W0:Y:S02]  /*10f0*/  I2F.F64 R38, R27 ;  /* 0x0000001b00267312 */ /* 0x001e240000201c00 */
[----:B0-----:R-:W-:Y:S01]  /*1100*/  DFMA R14, R38, -UR4, R36 ;  /* 0x80000004260e7c2b */ /* 0x001fe20008000024 */
[----:B------:R-:W-:Y:S01]  /*1110*/  UMOV UR4, 0x33145c00 ;  /* 0x33145c0000047882 */ /* 0x000fe20000000000 */
[----:B------:R-:W-:-:S06]  /*1120*/  UMOV UR5, 0x3c91a626 ;  /* 0x3c91a62600057882 */ /* 0x000fcc0000000000 */
[----:B------:R-:W-:Y:S01]  /*1130*/  DFMA R14, R38, -UR4, R14 ;  /* 0x80000004260e7c2b */ /* 0x000fe2000800000e */
[----:B------:R-:W-:Y:S01]  /*1140*/  UMOV UR4, 0x252049c0 ;  /* 0x252049c000047882 */ /* 0x000fe20000000000 */
[----:B------:R-:W-:-:S06]  /*1150*/  UMOV UR5, 0x397b839a ;  /* 0x397b839a00057882 */ /* 0x000fcc0000000000 */
[----:B------:R-:W-:Y:S01]  /*1160*/  DFMA R38, R38, -UR4, R14 ;  /* 0x8000000426267c2b */ /* 0x000fe2000800000e */
[----:B------:R-:W-:Y:S10]  /*1170*/  @!P0 BRA `(.L_x_17) ;  /* 0x00000000001c8947 */ /* 0x000ff40003800000 */
[----:B------:R-:W-:Y:S01]  /*1180*/  IMAD.MOV.U32 R14, RZ, RZ, R36 ;  /* 0x000000ffff0e7224 */ /* 0x000fe200078e0024 */
[----:B------:R-:W-:Y:S01]  /*1190*/  MOV R46, 0x11c0 ;  /* 0x000011c0002e7802 */ /* 0x000fe20000000f00 */
[----:B------:R-:W-:-:S07]  /*11a0*/  IMAD.MOV.U32 R21, RZ, RZ, R37 ;  /* 0x000000ffff157224 */ /* 0x000fce00078e0025 */
[----:B------:R-:W-:Y:S05]  /*11b0*/  CALL.REL.NOINC `($_Z16compute_paralleliiPdS_dS_S_S_$__internal_trig_reduction_slowpathd) ;  /* 0x00000044004c7944 */ /* 0x000fea0003c00000 */
[----:B------:R-:W-:Y:S02]  /*11c0*/  IMAD.MOV.U32 R27, RZ, RZ, R15 ;  /* 0x000000ffff1b7224 */ /* 0x000fe400078e000f */
[----:B------:R-:W-:Y:S02]  /*11d0*/  IMAD.MOV.U32 R38, RZ, RZ, R20 ;  /* 0x000000ffff267224 */ /* 0x000fe400078e0014 */
[----:B------:R-:W-:-:S07]  /*11e0*/  IMAD.MOV.U32 R39, RZ, RZ, R21 ;  /* 0x000000ffff277224 */ /* 0x000fce00078e0015 */
.L_x_17:
[----:B------:R-:W-:Y:S05]  /*11f0*/  BSYNC.RECONVERGENT B2 ;  /* 0x0000000000027941 */ /* 0x000fea0003800200 */
.L_x_16:
[----:B------:R-:W0:Y:S01]  /*1200*/  LDCU.64 UR4, c[0x4][0x8] ;  /* 0x01000100ff0477ac */ /* 0x000e220008000a00 */
[----:B------:R-:W-:-:S05]  /*1210*/  IMAD.SHL.U32 R12, R27, 0x40, RZ ;  /* 0x000000401b0c7824 */ /* 0x000fca00078e00ff */
[----:B------:R-:W-:-:S04]  /*1220*/  LOP3.LUT R12, R12, 0x40, RZ, 0xc0, !PT ;  /* 0x000000400c0c7812 */ /* 0x000fc800078ec0ff */
[----:B0-----:R-:W-:-:S05]  /*1230*/  IADD3 R40, P0, PT, R12, UR4, RZ ;  /* 0x000000040c287c10 */ /* 0x001fca000ff1e0ff */
[----:B------:R-:W-:-:S05]  /*1240*/  IMAD.X R41, RZ, RZ, UR5, P0 ;  /* 0x00000005ff297e24 */ /* 0x000fca00080e06ff */
[----:B------:R-:W2:Y:S04]  /*1250*/  LDG.E.128.CONSTANT R12, desc[UR10][R40.64] ;  /* 0x0000000a280c7981 */ /* 0x000ea8000c1e9d00 */
[----:B------:R-:W3:Y:S04]  /*1260*/  LDG.E.128.CONSTANT R16, desc[UR10][R40.64+0x10] ;  /* 0x0000100a28107981 */ /* 0x000ee8000c1e9d00 */
[----:B------:R-:W4:Y:S01]  /*1270*/  LDG.E.128.CONSTANT R20, desc[UR10][R40.64+0x20] ;  /* 0x0000200a28147981 */ /* 0x000f22000c1e9d00 */
[----:B------:R-:W-:Y:S01]  /*1280*/  LOP3.LUT R28, R27, 0x1, RZ, 0xc0, !PT ;  /* 0x000000011b1c7812 */ /* 0x000fe200078ec0ff */
[----:B------:R-:W-:Y:S01]  /*1290*/  IMAD.MOV.U32 R30, RZ, RZ, 0x20fd8164 ;  /* 0x20fd8164ff1e7424 */ /* 0x000fe200078e00ff */
[----:B------:R-:W-:Y:S01]  /*12a0*/  BSSY.RECONVERGENT B2, `(.L_x_18) ;  /* 0x0000016000027945 */ /* 0x000fe20003800200 */
[----:B------:R-:W-:Y:S01]  /*12b0*/  IMAD.MOV.U32 R31, RZ, RZ, 0x3da8ff83 ;  /* 0x3da8ff83ff1f7424 */ /* 0x000fe200078e00ff */
[----:B------:R-:W-:Y:S01]  /*12c0*/  ISETP.NE.U32.AND P0, PT, R28, 0x1, PT ;  /* 0x000000011c00780c */ /* 0x000fe20003f05070 */
[----:B------:R-:W-:Y:S01]  /*12d0*/  DMUL R28, R38, R38 ;  /* 0x00000026261c7228 */ /* 0x000fe20000000000 */
[----:B------:R-:W-:-:S02]  /*12e0*/  MOV R48, 0x1400 ;  /* 0x0000140000307802 */ /* 0x000fc40000000f00 */
[----:B------:R-:W-:Y:S02]  /*12f0*/  FSEL R30, R30, -8.06006814911005101289e+34, !P0 ;  /* 0xf9785eba1e1e7808 */ /* 0x000fe40004000000 */
[----:B------:R-:W-:-:S06]  /*1300*/  FSEL R31, -R31, 0.11223486810922622681, !P0 ;  /* 0x3de5db651f1f7808 */ /* 0x000fcc0004000100 */
[----:B--2---:R-:W-:-:S08]  /*1310*/  DFMA R12, R28, R30, R12 ;  /* 0x0000001e1c0c722b */ /* 0x004fd0000000000c */
[----:B------:R-:W-:-:S08]  /*1320*/  DFMA R12, R28, R12, R14 ;  /* 0x0000000c1c0c722b */ /* 0x000fd0000000000e */
[----:B---3--:R-:W-:-:S08]  /*1330*/  DFMA R12, R28, R12, R16 ;  /* 0x0000000c1c0c722b */ /* 0x008fd00000000010 */
[----:B------:R-:W-:-:S08]  /*1340*/  DFMA R12, R28, R12, R18 ;  /* 0x0000000c1c0c722b */ /* 0x000fd00000000012 */
[----:B----4-:R-:W-:-:S08]  /*1350*/  DFMA R12, R28, R12, R20 ;  /* 0x0000000c1c0c722b */ /* 0x010fd00000000014 */
[----:B------:R-:W-:-:S08]  /*1360*/  DFMA R12, R28, R12, R22 ;  /* 0x0000000c1c0c722b */ /* 0x000fd00000000016 */
[----:B------:R-:W-:Y:S02]  /*1370*/  DFMA R38, R12, R38, R38 ;  /* 0x000000260c26722b */ /* 0x000fe40000000026 */
[----:B------:R-:W-:-:S10]  /*1380*/  DFMA R12, R28, R12, 1 ;  /* 0x3ff000001c0c742b */ /* 0x000fd4000000000c */
[----:B------:R-:W-:Y:S02]  /*1390*/  FSEL R14, R12, R38, !P0 ;  /* 0x000000260c0e7208 */ /* 0x000fe40004000000 */
[----:B------:R-:W-:Y:S02]  /*13a0*/  FSEL R15, R13, R39, !P0 ;  /* 0x000000270d0f7208 */ /* 0x000fe40004000000 */
[----:B------:R-:W-:-:S04]  /*13b0*/  LOP3.LUT P0, RZ, R27, 0x2, RZ, 0xc0, !PT ;  /* 0x000000021bff7812 */ /* 0x000fc8000780c0ff */
[----:B------:R-:W-:-:S10]  /*13c0*/  DADD R12, RZ, -R14 ;  /* 0x00000000ff0c7229 */ /* 0x000fd4000000080e */
[----:B------:R-:W-:Y:S02]  /*13d0*/  FSEL R12, R14, R12, !P0 ;  /* 0x0000000c0e0c7208 */ /* 0x000fe40004000000 */
[----:B------:R-:W-:-:S07]  /*13e0*/  FSEL R13, R15, R13, !P0 ;  /* 0x0000000d0f0d7208 */ /* 0x000fce0004000000 */
[----:B------:R-:W-:Y:S05]  /*13f0*/  CALL.REL.NOINC `($_Z16compute_paralleliiPdS_dS_S_S_$__internal_accurate_pow) ;  /* 0x0000003800187944 */ /* 0x000fea0003c00000 */
[----:B------:R-:W-:Y:S05]  /*1400*/  BSYNC.RECONVERGENT B2 ;  /* 0x0000000000027941 */ /* 0x000fea0003800200 */
.L_x_18:
[C---:B------:R-:W-:Y:S01]  /*1410*/  DADD R14, R12.reuse, 2 ;  /* 0x400000000c0e7429 */ /* 0x040fe20000000000 */
[----:B------:R-:W-:Y:S01]  /*1420*/  BSSY.RECONVERGENT B2, `(.L_x_19) ;  /* 0x000000d000027945 */ /* 0x000fe20003800200 */
[----:B------:R-:W-:-:S08]  /*1430*/  DSETP.NEU.AND P0, PT, R12, RZ, PT ;  /* 0x000000ff0c00722a */ /* 0x000fd00003f0d000 */
[----:B------:R-:W-:Y:S02]  /*1440*/  LOP3.LUT R14, R15, 0x7ff00000, RZ, 0xc0, !PT ;  /* 0x7ff000000f0e7812 */ /* 0x000fe400078ec0ff */
[----:B------:R-:W-:Y:S02]  /*1450*/  FSEL R15, R20, RZ, P0 ;  /* 0x000000ff140f7208 */ /* 0x000fe40000000000 */
[----:B------:R-:W-:Y:S02]  /*1460*/  ISETP.NE.AND P1, PT, R14, 0x7ff00000, PT ;  /* 0x7ff000000e00780c */ /* 0x000fe40003f25270 */
[----:B------:R-:W-:-:S11]  /*1470*/  FSEL R14, R16, RZ, P0 ;  /* 0x000000ff100e7208 */ /* 0x000fd60000000000 */
[----:B------:R-:W-:Y:S05]  /*1480*/  @P1 BRA `(.L_x_20) ;  /* 0x0000000000181947 */ /* 0x000fea0003800000 */
[----:B------:R-:W-:-:S14]  /*1490*/  DSETP.NAN.AND P0, PT, R12, R12, PT ;  /* 0x0000000c0c00722a */ /* 0x000fdc0003f08000 */
[----:B------:R-:W-:Y:S01]  /*14a0*/  @P0 DADD R14, R12, 2 ;  /* 0x400000000c0e0429 */ /* 0x000fe20000000000 */
[----:B------:R-:W-:Y:S10]  /*14b0*/  @P0 BRA `(.L_x_20) ;  /* 0x00000000000c0947 */ /* 0x000ff40003800000 */
[----:B------:R-:W-:-:S14]  /*14c0*/  DSETP.NEU.AND P0, PT, |R12|, +INF , PT ;  /* 0x7ff000000c00742a */ /* 0x000fdc0003f0d200 */
[----:B------:R-:W-:Y:S02]  /*14d0*/  @!P0 IMAD.MOV.U32 R14, RZ, RZ, 0x0 ;  /* 0x00000000ff0e8424 */ /* 0x000fe400078e00ff */
[----:B------:R-:W-:-:S07]  /*14e0*/  @!P0 IMAD.MOV.U32 R15, RZ, RZ, 0x7ff00000 ;  /* 0x7ff00000ff0f8424 */ /* 0x000fce00078e00ff */
.L_x_20:
[----:B------:R-:W-:Y:S05]  /*14f0*/  BSYNC.RECONVERGENT B2 ;  /* 0x0000000000027941 */ /* 0x000fea0003800200 */
.L_x_19:
[----:B------:R-:W0:Y:S01]  /*1500*/  LDCU UR4, c[0x0][0x384] ;  /* 0x00007080ff0477ac */ /* 0x000e220008000800 */
[----:B------:R-:W-:Y:S02]  /*1510*/  DMUL R14, R14, 0.5 ;  /* 0x3fe000000e0e7828 */ /* 0x000fe40000000000 */
[----:B------:R-:W-:-:S08]  /*1520*/  DSETP.NEU.AND P0, PT, R12, 1, PT ;  /* 0x3ff000000c00742a */ /* 0x000fd00003f0d000 */
[----:B------:R-:W-:Y:S02]  /*1530*/  FSEL R12, R14, RZ, P0 ;  /* 0x000000ff0e0c7208 */ /* 0x000fe40000000000 */
[----:B------:R-:W-:Y:S01]  /*1540*/  FSEL R13, R15, 1.75, P0 ;  /* 0x3fe000000f0d7808 */ /* 0x000fe20000000000 */
[----:B0-----:R-:W-:-:S05]  /*1550*/  UISETP.GE.AND UP0, UPT, UR4, 0x1, UPT ;  /* 0x000000010400788c */ /* 0x001fca000bf06270 */
[----:B------:R-:W-:-:S04]  /*1560*/  DADD R34, R34, R12 ;  /* 0x0000000022227229 */ /* 0x000fc8000000000c */
[----:B------:R-:W-:Y:S07]  /*1570*/  BRA.U !UP0, `(.L_x_8) ;  /* 0x0000002108287547 */ /* 0x000fee000b800000 */
[----:B------:R-:W-:Y:S01]  /*1580*/  DADD R36, R36, R36 ;  /* 0x0000000024247229 */ /* 0x000fe20000000024 */
[----:B------:R-:W-:Y:S01]  /*1590*/  UMOV UR6, 0x6dc9c883 ;  /* 0x6dc9c88300067882 */ /* 0x000fe20000000000 */
[----:B------:R-:W-:Y:S01]  /*15a0*/  UMOV UR7, 0x3fe45f30 ;  /* 0x3fe45f3000077882 */ /* 0x000fe20000000000 */
[----:B------:R-:W-:-:S05]  /*15b0*/  UISETP.GE.U32.AND UP0, UPT, UR4, 0x4, UPT ;  /* 0x000000040400788c */ /* 0x000fca000bf06070 */
[----:B------:R-:W-:Y:S01]  /*15c0*/  DMUL R28, R36, UR6 ;  /* 0x00000006241c7c28 */ /* 0x000fe20008000000 */
[----:B------:R-:W-:Y:S01]  /*15d0*/  UMOV UR6, 0x54442d18 ;  /* 0x54442d1800067882 */ /* 0x000fe20000000000 */
[----:B------:R-:W-:-:S08]  /*15e0*/  UMOV UR7, 0x3ff921fb ;  /* 0x3ff921fb00077882 */ /* 0x000fd00000000000 */
        /* <DEDUP_REMOVED lines=9> */
[----:B------:R-:W-:Y:S01]  /*1680*/  IMAD.MOV.U32 R12, RZ, RZ, RZ ;  /* 0x000000ffff0c7224 */ /* 0x000fe200078e00ff */
[----:B------:R-:W-:Y:S09]  /*1690*/  BRA.U !UP0, `(.L_x_21) ;  /* 0x00000011087c7547 */ /* 0x000ff2000b800000 */
[----:B------:R-:W-:Y:S01]  /*16a0*/  DMUL R12, RZ, R36 ;  /* 0x00000024ff0c7228 */ /* 0x000fe20000000000 */
[----:B------:R-:W-:Y:S01]  /*16b0*/  IMAD.MOV.U32 R30, RZ, RZ, RZ ;  /* 0x000000ffff1e7224 */ /* 0x000fe200078e00ff */
[----:B------:R-:W-:-:S06]  /*16c0*/  DSETP.NEU.AND P0, PT, R36, +INF , PT ;  /* 0x7ff000002400742a */ /* 0x000fcc0003f0d000 */
[----:B------:R-:W-:Y:S01]  /*16d0*/  DSETP.LTU.OR P2, PT, R36, 2.14748364800000000000e+09, !P0 ;  /* 0x41e000002400742a */ /* 0x000fe20004749400 */
[----:B------:R-:W-:Y:S02]  /*16e0*/  SEL R27, R28, RZ, P0 ;  /* 0x000000ff1c1b7207 */ /* 0x000fe40000000000 */
[----:B------:R-:W-:Y:S02]  /*16f0*/  FSEL R42, R12, R38, !P0 ;  /* 0x000000260c2a7208 */ /* 0x000fe40004000000 */
[----:B------:R-:W-:-:S09]  /*1700*/  FSEL R43, R13, R39, !P0 ;  /* 0x000000270d2b7208 */ /* 0x000fd20004000000 */
.L_x_38:
[----:B0-----:R-:W0:Y:S01]  /*1710*/  LDC.64 R40, c[0x0][0x3a0] ;  /* 0x0000e800ff287b82 */ /* 0x001e220000000a00 */
[----:B------:R-:W-:Y:S02]  /*1720*/  IMAD.IADD R13, R11, 0x1, R30 ;  /* 0x000000010b0d7824 */ /* 0x000fe400078e021e */
[----:B------:R-:W-:-:S05]  /*1730*/  IMAD R29, R30, 0x8, R1 ;  /* 0x000000081e1d7824 */ /* 0x000fca00078e0201 */
[----:B------:R1:W5:Y:S01]  /*1740*/  LDL.64 R44, [R29] ;  /* 0x000000001d2c7983 */ /* 0x0003620000100a00 */
[----:B0-----:R-:W-:-:S05]  /*1750*/  IMAD.WIDE R40, R13, 0x8, R40 ;  /* 0x000000080d287825 */ /* 0x001fca00078e0228 */
[----:B------:R1:W5:Y:S01]  /*1760*/  LDG.E.64 R48, desc[UR10][R40.64] ;  /* 0x0000000a28307981 */ /* 0x000362000c1e1b00 */
[----:B------:R-:W-:Y:S01]  /*1770*/  VIADD R30, R30, 0x4 ;  /* 0x000000041e1e7836 */ /* 0x000fe20000000000 */
[----:B------:R-:W-:Y:S01]  /*1780*/  BSSY.RECONVERGENT B2, `(.L_x_22) ;  /* 0x000000d000027945 */ /* 0x000fe20003800200 */
[----:B------:R-:W-:Y:S02]  /*1790*/  IMAD.MOV.U32 R31, RZ, RZ, R27 ;  /* 0x000000ffff1f7224 */ /* 0x000fe400078e001b */
[----:B------:R-:W-:Y:S01]  /*17a0*/  IMAD.MOV.U32 R50, RZ, RZ, R42 ;  /* 0x000000ffff327224 */ /* 0x000fe200078e002a */
[----:B------:R-:W-:Y:S01]  /*17b0*/  ISETP.NE.AND P3, PT, R30, R10, PT ;  /* 0x0000000a1e00720c */ /* 0x000fe20003f65270 */
[----:B------:R-:W-:Y:S01]  /*17c0*/  IMAD.MOV.U32 R51, RZ, RZ, R43 ;  /* 0x000000ffff337224 */ /* 0x000fe200078e002b */
[----:B------:R-:W-:Y:S11]  /*17d0*/  @P2 BRA `(.L_x_23) ;  /* 0x00000000001c2947 */ /* 0x000ff60003800000 */
[----:B------:R-:W-:Y:S01]  /*17e0*/  IMAD.MOV.U32 R14, RZ, RZ, R36 ;  /* 0x000000ffff0e7224 */ /* 0x000fe200078e0024 */
[----:B------:R-:W-:Y:S01]  /*17f0*/  MOV R46, 0x1820 ;  /* 0x00001820002e7802 */ /* 0x000fe20000000f00 */
[----:B------:R-:W-:-:S07]  /*1800*/  IMAD.MOV.U32 R21, RZ, RZ, R37 ;  /* 0x000000ffff157224 */ /* 0x000fce00078e0025 */
[----:B-1---5:R-:W-:Y:S05]  /*1810*/  CALL.REL.NOINC `($_Z16compute_paralleliiPdS_dS_S_S_$__internal_trig_reduction_slowpathd) ;  /* 0x0000003c00b47944 */ /* 0x022fea0003c00000 */
[----:B------:R-:W-:Y:S02]  /*1820*/  IMAD.MOV.U32 R31, RZ, RZ, R15 ;  /* 0x000000ffff1f7224 */ /* 0x000fe400078e000f */
[----:B------:R-:W-:Y:S02]  /*1830*/  IMAD.MOV.U32 R50, RZ, RZ, R20 ;  /* 0x000000ffff327224 */ /* 0x000fe400078e0014 */
[----:B------:R-:W-:-:S07]  /*1840*/  IMAD.MOV.U32 R51, RZ, RZ, R21 ;  /* 0x000000ffff337224 */ /* 0x000fce00078e0015 */
.L_x_23:
[----:B------:R-:W-:Y:S05]  /*1850*/  BSYNC.RECONVERGENT B2 ;  /* 0x0000000000027941 */ /* 0x000fea0003800200 */
.L_x_22:
[----:B------:R-:W0:Y:S01]  /*1860*/  LDCU.64 UR4, c[0x4][0x8] ;  /* 0x01000100ff0477ac */ /* 0x000e220008000a00 */
[----:B------:R-:W-:-:S05]  /*1870*/  IMAD.SHL.U32 R12, R31, 0x40, RZ ;  /* 0x000000401f0c7824 */ /* 0x000fca00078e00ff */
[----:B------:R-:W-:-:S04]  /*1880*/  LOP3.LUT R12, R12, 0x40, RZ, 0xc0, !PT ;  /* 0x000000400c0c7812 */ /* 0x000fc800078ec0ff */
[----:B0-----:R-:W-:-:S05]  /*1890*/  IADD3 R52, P0, PT, R12, UR4, RZ ;  /* 0x000000040c347c10 */ /* 0x001fca000ff1e0ff */
[----:B------:R-:W-:-:S05]  /*18a0*/  IMAD.X R53, RZ, RZ, UR5, P0 ;  /* 0x00000005ff357e24 */ /* 0x000fca00080e06ff */
[----:B------:R-:W2:Y:S01]  /*18b0*/  LDG.E.128.CONSTANT R12, desc[UR10][R52.64] ;  /* 0x0000000a340c7981 */ /* 0x000ea2000c1e9d00 */
[----:B------:R-:W-:Y:S01]  /*18c0*/  LOP3.LUT R16, R31, 0x1, RZ, 0xc0, !PT ;  /* 0x000000011f107812 */ /* 0x000fe200078ec0ff */
[----:B------:R-:W-:Y:S01]  /*18d0*/  IMAD.MOV.U32 R17, RZ, RZ, 0x20fd8164 ;  /* 0x20fd8164ff117424 */ /* 0x000fe200078e00ff */
[----:B------:R-:W-:Y:S01]  /*18e0*/  DMUL R46, R50, R50 ;  /* 0x00000032322e7228 */ /* 0x000fe20000000000 */
[----:B------:R-:W-:Y:S01]  /*18f0*/  IMAD.MOV.U32 R18, RZ, RZ, 0x3da8ff83 ;  /* 0x3da8ff83ff127424 */ /* 0x000fe200078e00ff */
[----:B------:R-:W-:Y:S01]  /*1900*/  ISETP.NE.U32.AND P0, PT, R16, 0x1, PT ;  /* 0x000000011000780c */ /* 0x000fe20003f05070 */
[----:B------:R-:W3:Y:S03]  /*1910*/  LDG.E.128.CONSTANT R20, desc[UR10][R52.64+0x20] ;  /* 0x0000200a34147981 */ /* 0x000ee6000c1e9d00 */
[----:B------:R-:W-:Y:S02]  /*1920*/  FSEL R16, R17, -8.06006814911005101289e+34, !P0 ;  /* 0xf9785eba11107808 */ /* 0x000fe40004000000 */
[----:B------:R-:W-:-:S06]  /*1930*/  FSEL R17, -R18, 0.11223486810922622681, !P0 ;  /* 0x3de5db6512117808 */ /* 0x000fcc0004000100 */
[C---:B--2---:R-:W-:Y:S01]  /*1940*/  DFMA R12, R46.reuse, R16, R12 ;  /* 0x000000102e0c722b */ /* 0x044fe2000000000c */
[----:B------:R-:W2:Y:S07]  /*1950*/  LDG.E.128.CONSTANT R16, desc[UR10][R52.64+0x10] ;  /* 0x0000100a34107981 */ /* 0x000eae000c1e9d00 */
[C---:B------:R-:W-:Y:S01]  /*1960*/  DFMA R12, R46.reuse, R12, R14 ;  /* 0x0000000c2e0c722b */ /* 0x040fe2000000000e */
[----:B------:R-:W-:Y:S07]  /*1970*/  BSSY.RECONVERGENT B2, `(.L_x_24) ;  /* 0x0000021000027945 */ /* 0x000fee0003800200 */
[----:B--2---:R-:W-:-:S08]  /*1980*/  DFMA R12, R46, R12, R16 ;  /* 0x0000000c2e0c722b */ /* 0x004fd00000000010 */
[C---:B------:R-:W-:Y:S02]  /*1990*/  DFMA R18, R46.reuse, R12, R18 ;  /* 0x0000000c2e12722b */ /* 0x040fe40000000012 */
[----:B------:R-:W0:Y:S06]  /*19a0*/  MUFU.RCP64H R13, R33 ;  /* 0x00000021000d7308 */ /* 0x000e2c0000001800 */
[----:B---3--:R-:W-:Y:S01]  /*19b0*/  DFMA R18, R46, R18, R20 ;  /* 0x000000122e12722b */ /* 0x008fe20000000014 */
[----:B------:R-:W-:-:S07]  /*19c0*/  IMAD.MOV.U32 R12, RZ, RZ, 0x1 ;  /* 0x00000001ff0c7424 */ /* 0x000fce00078e00ff */
[----:B------:R-:W-:Y:S02]  /*19d0*/  DFMA R22, R46, R18, R22 ;  /* 0x000000122e16722b */ /* 0x000fe40000000016 */
[----:B0-----:R-:W-:-:S06]  /*19e0*/  DFMA R14, R12, -R32, 1 ;  /* 0x3ff000000c0e742b */ /* 0x001fcc0000000820 */
[----:B------:R-:W-:Y:S02]  /*19f0*/  DFMA R16, R22, R50, R50 ;  /* 0x000000321610722b */ /* 0x000fe40000000032 */
[----:B------:R-:W-:Y:S02]  /*1a00*/  DFMA R22, R46, R22, 1 ;  /* 0x3ff000002e16742b */ /* 0x000fe40000000016 */
[----:B------:R-:W-:-:S08]  /*1a10*/  DFMA R14, R14, R14, R14 ;  /* 0x0000000e0e0e722b */ /* 0x000fd0000000000e */
[----:B------:R-:W-:Y:S02]  /*1a20*/  FSEL R16, R22, R16, !P0 ;  /* 0x0000001016107208 */ /* 0x000fe40004000000 */
[----:B------:R-:W-:Y:S01]  /*1a30*/  FSEL R17, R23, R17, !P0 ;  /* 0x0000001117117208 */ /* 0x000fe20004000000 */
[----:B------:R-:W-:-:S05]  /*1a40*/  DFMA R14, R12, R14, R12 ;  /* 0x0000000e0c0e722b */ /* 0x000fca000000000c */
[----:B------:R-:W-:Y:S01]  /*1a50*/  DADD R12, RZ, -R16 ;  /* 0x00000000ff0c7229 */ /* 0x000fe20000000810 */
[----:B------:R-:W-:Y:S02]  /*1a60*/  LOP3.LUT P0, RZ, R31, 0x2, RZ, 0xc0, !PT ;  /* 0x000000021fff7812 */ /* 0x000fe4000780c0ff */
[----:B------:R-:W-:-:S07]  /*1a70*/  DFMA R18, R14, -R32, 1 ;  /* 0x3ff000000e12742b */ /* 0x000fce0000000820 */
[----:B------:R-:W-:Y:S02]  /*1a80*/  FSEL R12, R16, R12, !P0 ;  /* 0x0000000c100c7208 */ /* 0x000fe40004000000 */
[----:B------:R-:W-:Y:S01]  /*1a90*/  FSEL R13, R17, R13, !P0 ;  /* 0x0000000d110d7208 */ /* 0x000fe20004000000 */
[----:B------:R-:W-:-:S05]  /*1aa0*/  DFMA R18, R14, R18, R14 ;  /* 0x000000120e12722b */ /* 0x000fca000000000e */
[----:B-----5:R-:W-:-:S08]  /*1ab0*/  DMUL R14, R44, R12 ;  /* 0x0000000c2c0e7228 */ /* 0x020fd00000000000 */
[----:B------:R-:W-:-:S08]  /*1ac0*/  DMUL R16, R14, R18 ;  /* 0x000000120e107228 */ /* 0x000fd00000000000 */
[----:B------:R-:W-:-:S08]  /*1ad0*/  DFMA R12, R16, -R32, R14 ;  /* 0x80000020100c722b */ /* 0x000fd0000000000e */
[----:B------:R-:W-:Y:S01]  /*1ae0*/  DFMA R12, R18, R12, R16 ;  /* 0x0000000c120c722b */ /* 0x000fe20000000010 */
[----:B------:R-:W-:-:S09]  /*1af0*/  FSETP.GEU.AND P1, PT, |R15|, 6.5827683646048100446e-37, PT ;  /* 0x036000000f00780b */ /* 0x000fd20003f2e200 */
[----:B------:R-:W-:-:S05]  /*1b00*/  FFMA R16, RZ, R33, R13 ;  /* 0x00000021ff107223 */ /* 0x000fca000000000d */
[----:B------:R-:W-:-:S13]  /*1b10*/  FSETP.GT.AND P0, PT, |R16|, 1.469367938527859385e-39, PT ;  /* 0x001000001000780b */ /* 0x000fda0003f04200 */
[----:B------:R-:W-:Y:S05]  /*1b20*/  @P0 BRA P1, `(.L_x_25) ;  /* 0x0000000000140947 */ /* 0x000fea0000800000 */
[----:B------:R-:W-:Y:S01]  /*1b30*/  IMAD.MOV.U32 R16, RZ, RZ, R14 ;  /* 0x000000ffff107224 */ /* 0x000fe200078e000e */
[----:B------:R-:W-:Y:S01]  /*1b40*/  MOV R14, 0x1b80 ;  /* 0x00001b80000e7802 */ /* 0x000fe20000000f00 */
[----:B------:R-:W-:Y:S02]  /*1b50*/  IMAD.MOV.U32 R12, RZ, RZ, R32 ;  /* 0x000000ffff0c7224 */ /* 0x000fe400078e0020 */
[----:B------:R-:W-:-:S07]  /*1b60*/  IMAD.MOV.U32 R13, RZ, RZ, R33 ;  /* 0x000000ffff0d7224 */ /* 0x000fce00078e0021 */
[----:B-1----:R-:W-:Y:S05]  /*1b70*/  CALL.REL.NOINC `($__internal_0_$__cuda_sm20_div_rn_f64_full) ;  /* 0x0000002400ec7944 */ /* 0x002fea0003c00000 */
.L_x_25:
[----:B------:R-:W-:Y:S05]  /*1b80*/  BSYNC.RECONVERGENT B2 ;  /* 0x0000000000027941 */ /* 0x000fea0003800200 */
.L_x_24:
[----:B------:R0:W5:Y:S04]  /*1b90*/  LDG.E.64 R50, desc[UR10][R40.64+0x8] ;  /* 0x0000080a28327981 */ /* 0x000168000c1e1b00 */
[----:B------:R0:W5:Y:S01]  /*1ba0*/  LDL.64 R44, [R29+0x8] ;  /* 0x000008001d2c7983 */ /* 0x0001620000100a00 */
[----:B------:R-:W-:Y:S01]  /*1bb0*/  DADD R12, R48, -R12 ;  /* 0x00000000300c7229 */ /* 0x000fe2000000080c */
[----:B------:R-:W-:Y:S01]  /*1bc0*/  BSSY.RECONVERGENT B2, `(.L_x_26) ;  /* 0x000000d000027945 */ /* 0x000fe20003800200 */
[----:B------:R-:W-:Y:S02]  /*1bd0*/  IMAD.MOV.U32 R31, RZ, RZ, R27 ;  /* 0x000000ffff1f7224 */ /* 0x000fe400078e001b */
[----:B------:R-:W-:Y:S02]  /*1be0*/  IMAD.MOV.U32 R48, RZ, RZ, R42 ;  /* 0x000000ffff307224 */ /* 0x000fe400078e002a */
[----:B------:R-:W-:Y:S01]  /*1bf0*/  IMAD.MOV.U32 R49, RZ, RZ, R43 ;  /* 0x000000ffff317224 */ /* 0x000fe200078e002b */
[----:B------:R0:W-:Y:S01]  /*1c00*/  STG.E.64 desc[UR10][R40.64], R12 ;  /* 0x0000000c28007986 */ /* 0x0001e2000c101b0a */
[----:B------:R-:W-:Y:S05]  /*1c10*/  @P2 BRA `(.L_x_27) ;  /* 0x00000000001c2947 */ /* 0x000fea0003800000 */
[----:B------:R-:W-:Y:S01]  /*1c20*/  IMAD.MOV.U32 R14, RZ, RZ, R36 ;  /* 0x000000ffff0e7224 */ /* 0x000fe200078e0024 */
[----:B------:R-:W-:Y:S01]  /*1c30*/  MOV R46, 0x1c60 ;  /* 0x00001c60002e7802 */ /* 0x000fe20000000f00 */
[----:B------:R-:W-:-:S07]  /*1c40*/  IMAD.MOV.U32 R21, RZ, RZ, R37 ;  /* 0x000000ffff157224 */ /* 0x000fce00078e0025 */
[----:B01---5:R-:W-:Y:S05]  /*1c50*/  CALL.REL.NOINC `($_Z16compute_paralleliiPdS_dS_S_S_$__internal_trig_reduction_slowpathd) ;  /* 0x0000003800a47944 */ /* 0x023fea0003c00000 */
[----:B------:R-:W-:Y:S02]  /*1c60*/  IMAD.MOV.U32 R31, RZ, RZ, R15 ;  /* 0x000000ffff1f7224 */ /* 0x000fe400078e000f */
[----:B------:R-:W-:Y:S02]  /*1c70*/  IMAD.MOV.U32 R48, RZ, RZ, R20 ;  /* 0x000000ffff307224 */ /* 0x000fe400078e0014 */
[----:B------:R-:W-:-:S07]  /*1c80*/  IMAD.MOV.U32 R49, RZ, RZ, R21 ;  /* 0x000000ffff317224 */ /* 0x000fce00078e0015 */
.L_x_27:
[----:B------:R-:W-:Y:S05]  /*1c90*/  BSYNC.RECONVERGENT B2 ;  /* 0x0000000000027941 */ /* 0x000fea0003800200 */
.L_x_26:
[----:B------:R-:W2:Y:S01]  /*1ca0*/  LDCU.64 UR4, c[0x4][0x8] ;  /* 0x01000100ff0477ac */ /* 0x000ea20008000a00 */
[----:B0-----:R-:W-:-:S05]  /*1cb0*/  IMAD.SHL.U32 R12, R31, 0x40, RZ ;  /* 0x000000401f0c7824 */ /* 0x001fca00078e00ff */
[----:B------:R-:W-:-:S04]  /*1cc0*/  LOP3.LUT R12, R12, 0x40, RZ, 0xc0, !PT ;  /* 0x000000400c0c7812 */ /* 0x000fc800078ec0ff */
[----:B--2---:R-:W-:-:S05]  /*1cd0*/  IADD3 R52, P0, PT, R12, UR4, RZ ;  /* 0x000000040c347c10 */ /* 0x004fca000ff1e0ff */
        /* <DEDUP_REMOVED lines=46> */
.L_x_29:
[----:B------:R-:W-:Y:S05]  /*1fc0*/  BSYNC.RECONVERGENT B2 ;  /* 0x0000000000027941 */ /* 0x000fea0003800200 */
.L_x_28:
        /* <DEDUP_REMOVED lines=16> */
.L_x_31:
[----:B------:R-:W-:Y:S05]  /*20d0*/  BSYNC.RECONVERGENT B2 ;  /* 0x0000000000027941 */ /* 0x000fea0003800200 */
.L_x_30:
        /* <DEDUP_REMOVED lines=50> */
.L_x_33:
[----:B------:R-:W-:Y:S05]  /*2400*/  BSYNC.RECONVERGENT B2 ;  /* 0x0000000000027941 */ /* 0x000fea0003800200 */
.L_x_32:
[----:B------:R0:W5:Y:S04]  /*2410*/  LDL.64 R44, [R29+0x18] ;  /* 0x000018001d2c7983 */ /* 0x0001680000100a00 */
[----:B------:R0:W5:Y:S01]  /*2420*/  LDG.E.64 R50, desc[UR10][R40.64+0x18] ;  /* 0x0000180a28327981 */ /* 0x000162000c1e1b00 */
        /* <DEDUP_REMOVED lines=14> */
.L_x_35:
[----:B------:R-:W-:Y:S05]  /*2510*/  BSYNC.RECONVERGENT B2 ;  /* 0x0000000000027941 */ /* 0x000fea0003800200 */
.L_x_34:
[----:B------:R-:W2:Y:S01]  /*2520*/  LDCU.64 UR4, c[0x4][0x8] ;  /* 0x01000100ff0477ac */ /* 0x000ea20008000a00 */
[----:B------:R-:W-:-:S05]  /*2530*/  IMAD.SHL.U32 R12, R31, 0x40, RZ ;  /* 0x000000401f0c7824 */ /* 0x000fca00078e00ff */
[----:B------:R-:W-:-:S04]  /*2540*/  LOP3.LUT R12, R12, 0x40, RZ, 0xc0, !PT ;  /* 0x000000400c0c7812 */ /* 0x000fc800078ec0ff */
[----:B--2---:R-:W-:-:S05]  /*2550*/  IADD3 R54, P0, PT, R12, UR4, RZ ;  /* 0x000000040c367c10 */ /* 0x004fca000ff1e0ff */
[----:B------:R-:W-:-:S05]  /*2560*/  IMAD.X R55, RZ, RZ, UR5, P0 ;  /* 0x00000005ff377e24 */ /* 0x000fca00080e06ff */
[----:B------:R-:W2:Y:S04]  /*2570*/  LDG.E.128.CONSTANT R12, desc[UR10][R54.64] ;  /* 0x0000000a360c7981 */ /* 0x000ea8000c1e9d00 */
[----:B------:R-:W3:Y:S04]  /*2580*/  LDG.E.128.CONSTANT R16, desc[UR10][R54.64+0x10] ;  /* 0x0000100a36107981 */ /* 0x000ee8000c1e9d00 */
[----:B------:R-:W4:Y:S01]  /*2590*/  LDG.E.128.CONSTANT R20, desc[UR10][R54.64+0x20] ;  /* 0x0000200a36147981 */ /* 0x000f22000c1e9d00 */
[----:B01----:R-:W-:Y:S01]  /*25a0*/  LOP3.LUT R29, R31, 0x1, RZ, 0xc0, !PT ;  /* 0x000000011f1d7812 */ /* 0x003fe200078ec0ff */
[----:B------:R-:W-:Y:S01]  /*25b0*/  IMAD.MOV.U32 R46, RZ, RZ, 0x20fd8164 ;  /* 0x20fd8164ff2e7424 */ /* 0x000fe200078e00ff */
[----:B------:R-:W-:Y:S01]  /*25c0*/  DMUL R48, R52, R52 ;  /* 0x0000003434307228 */ /* 0x000fe20000000000 */
[----:B------:R-:W-:Y:S01]  /*25d0*/  BSSY.RECONVERGENT B2, `(.L_x_36) ;  /* 0x0000027000027945 */ /* 0x000fe20003800200 */
[----:B------:R-:W-:Y:S01]  /*25e0*/  ISETP.NE.U32.AND P0, PT, R29, 0x1, PT ;  /* 0x000000011d00780c */ /* 0x000fe20003f05070 */
[----:B------:R-:W-:-:S03]  /*25f0*/  IMAD.MOV.U32 R29, RZ, RZ, 0x3da8ff83 ;  /* 0x3da8ff83ff1d7424 */ /* 0x000fc600078e00ff */
[----:B------:R-:W-:Y:S02]  /*2600*/  FSEL R46, R46, -8.06006814911005101289e+34, !P0 ;  /* 0xf9785eba2e2e7808 */ /* 0x000fe40004000000 */
[----:B------:R-:W-:-:S06]  /*2610*/  FSEL R47, -R29, 0.11223486810922622681, !P0 ;  /* 0x3de5db651d2f7808 */ /* 0x000fcc0004000100 */
[----:B--2---:R-:W-:-:S08]  /*2620*/  DFMA R12, R48, R46, R12 ;  /* 0x0000002e300c722b */ /* 0x004fd0000000000c */
[----:B------:R-:W-:-:S08]  /*2630*/  DFMA R12, R48, R12, R14 ;  /* 0x0000000c300c722b */ /* 0x000fd0000000000e */
[----:B---3--:R-:W-:-:S08]  /*2640*/  DFMA R12, R48, R12, R16 ;  /* 0x0000000c300c722b */ /* 0x008fd00000000010 */
[----:B------:R-:W-:Y:S02]  /*2650*/  DFMA R18, R48, R12, R18 ;  /* 0x0000000c3012722b */ /* 0x000fe40000000012 */
[----:B------:R-:W0:Y:S01]  /*2660*/  MUFU.RCP64H R13, R33 ;  /* 0x00000021000d7308 */ /* 0x000e220000001800 */
[----:B------:R-:W-:-:S05]  /*2670*/  IMAD.MOV.U32 R12, RZ, RZ, 0x1 ;  /* 0x00000001ff0c7424 */ /* 0x000fca00078e00ff */
[----:B----4-:R-:W-:-:S08]  /*2680*/  DFMA R18, R48, R18, R20 ;  /* 0x000000123012722b */ /* 0x010fd00000000014 */
[----:B------:R-:W-:Y:S02]  /*2690*/  DFMA R22, R48, R18, R22 ;  /* 0x000000123016722b */ /* 0x000fe40000000016 */
[----:B0-----:R-:W-:-:S06]  /*26a0*/  DFMA R14, R12, -R32, 1 ;  /* 0x3ff000000c0e742b */ /* 0x001fcc0000000820 */
[----:B------:R-:W-:Y:S02]  /*26b0*/  DFMA R16, R22, R52, R52 ;  /* 0x000000341610722b */ /* 0x000fe40000000034 */
[----:B------:R-:W-:Y:S02]  /*26c0*/  DFMA R22, R48, R22, 1 ;  /* 0x3ff000003016742b */ /* 0x000fe40000000016 */
[----:B------:R-:W-:-:S08]  /*26d0*/  DFMA R14, R14, R14, R14 ;  /* 0x0000000e0e0e722b */ /* 0x000fd0000000000e */
[----:B------:R-:W-:Y:S01]  /*26e0*/  FSEL R16, R22, R16, !P0 ;  /* 0x0000001016107208 */ /* 0x000fe20004000000 */
[----:B------:R-:W-:Y:S01]  /*26f0*/  DFMA R14, R12, R14, R12 ;  /* 0x0000000e0c0e722b */ /* 0x000fe2000000000c */
[----:B------:R-:W-:Y:S02]  /*2700*/  FSEL R17, R23, R17, !P0 ;  /* 0x0000001117117208 */ /* 0x000fe40004000000 */
[----:B------:R-:W-:-:S04]  /*2710*/  LOP3.LUT P0, RZ, R31, 0x2, RZ, 0xc0, !PT ;  /* 0x000000021fff7812 */ /* 0x000fc8000780c0ff */
[----:B------:R-:W-:Y:S02]  /*2720*/  DADD R12, RZ, -R16 ;  /* 0x00000000ff0c7229 */ /* 0x000fe40000000810 */
[----:B------:R-:W-:-:S08]  /*2730*/  DFMA R18, R14, -R32, 1 ;  /* 0x3ff000000e12742b */ /* 0x000fd00000000820 */
[----:B------:R-:W-:Y:S01]  /*2740*/  FSEL R12, R16, R12, !P0 ;  /* 0x0000000c100c7208 */ /* 0x000fe20004000000 */
[----:B------:R-:W-:Y:S01]  /*2750*/  DFMA R18, R14, R18, R14 ;  /* 0x000000120e12722b */ /* 0x000fe2000000000e */
[----:B------:R-:W-:-:S06]  /*2760*/  FSEL R13, R17, R13, !P0 ;  /* 0x0000000d110d7208 */ /* 0x000fcc0004000000 */
[----:B-----5:R-:W-:-:S08]  /*2770*/  DMUL R14, R44, R12 ;  /* 0x0000000c2c0e7228 */ /* 0x020fd00000000000 */
[----:B------:R-:W-:Y:S02]  /*2780*/  DMUL R16, R18, R14 ;  /* 0x0000000e12107228 */ /* 0x000fe40000000000 */
[----:B------:R-:W-:-:S06]  /*2790*/  FSETP.GEU.AND P1, PT, |R15|, 6.5827683646048100446e-37, PT ;  /* 0x036000000f00780b */ /* 0x000fcc0003f2e200 */
[----:B------:R-:W-:-:S08]  /*27a0*/  DFMA R12, R16, -R32, R14 ;  /* 0x80000020100c722b */ /* 0x000fd0000000000e */
[----:B------:R-:W-:-:S10]  /*27b0*/  DFMA R12, R18, R12, R16 ;  /* 0x0000000c120c722b */ /* 0x000fd40000000010 */
[----:B------:R-:W-:-:S05]  /*27c0*/  FFMA R16, RZ, R33, R13 ;  /* 0x00000021ff107223 */ /* 0x000fca000000000d */
[----:B------:R-:W-:-:S13]  /*27d0*/  FSETP.GT.AND P0, PT, |R16|, 1.469367938527859385e-39, PT ;  /* 0x001000001000780b */ /* 0x000fda0003f04200 */
[----:B------:R-:W-:Y:S05]  /*27e0*/  @P0 BRA P1, `(.L_x_37) ;  /* 0x0000000000140947 */ /* 0x000fea0000800000 */
[----:B------:R-:W-:Y:S01]  /*27f0*/  IMAD.MOV.U32 R16, RZ, RZ, R14 ;  /* 0x000000ffff107224 */ /* 0x000fe200078e000e */
[----:B------:R-:W-:Y:S01]  /*2800*/  MOV R14, 0x2840 ;  /* 0x00002840000e7802 */ /* 0x000fe20000000f00 */
[----:B------:R-:W-:Y:S02]  /*2810*/  IMAD.MOV.U32 R12, RZ, RZ, R32 ;  /* 0x000000ffff0c7224 */ /* 0x000fe400078e0020 */
[----:B------:R-:W-:-:S07]  /*2820*/  IMAD.MOV.U32 R13, RZ, RZ, R33 ;  /* 0x000000ffff0d7224 */ /* 0x000fce00078e0021 */
[----:B------:R-:W-:Y:S05]  /*2830*/  CALL.REL.NOINC `($__internal_0_$__cuda_sm20_div_rn_f64_full) ;  /* 0x0000001800bc7944 */ /* 0x000fea0003c00000 */
.L_x_37:
[----:B------:R-:W-:Y:S05]  /*2840*/  BSYNC.RECONVERGENT B2 ;  /* 0x0000000000027941 */ /* 0x000fea0003800200 */
.L_x_36:
[----:B------:R-:W-:-:S07]  /*2850*/  DADD R50, R50, -R12 ;  /* 0x0000000032327229 */ /* 0x000fce000000080c */
[----:B------:R0:W-:Y:S01]  /*2860*/  STG.E.64 desc[UR10][R40.64+0x18], R50 ;  /* 0x0000183228007986 */ /* 0x0001e2000c101b0a */
[----:B------:R-:W-:Y:S05]  /*2870*/  @P3 BRA `(.L_x_38) ;  /* 0xffffffec00a43947 */ /* 0x000fea000383ffff */
[----:B------:R-:W-:-:S07]  /*2880*/  IMAD.MOV.U32 R12, RZ, RZ, R10 ;  /* 0x000000ffff0c7224 */ /* 0x000fce00078e000a */
.L_x_21:
[----:B------:R-:W-:-:S13]  /*2890*/  ISETP.NE.AND P0, PT, R5, RZ, PT ;  /* 0x000000ff0500720c */ /* 0x000fda0003f05270 */
[----:B------:R-:W-:Y:S05]  /*28a0*/  @!P0 BRA `(.L_x_8) ;  /* 0x0000000c005c8947 */ /* 0x000fea0003800000 */
[----:B------:R-:W1:Y:S01]  /*28b0*/  LDC.64 R30, c[0x0][0x3a0] ;  /* 0x0000e800ff1e7b82 */ /* 0x000e620000000a00 */
[----:B------:R-:W-:Y:S02]  /*28c0*/  IMAD.IADD R13, R11, 0x1, R12 ;  /* 0x000000010b0d7824 */ /* 0x000fe400078e020c */
[----:B------:R-:W-:-:S05]  /*28d0*/  IMAD R27, R12, 0x8, R1 ;  /* 0x000000080c1b7824 */ /* 0x000fca00078e0201 */
[----:B0-----:R0:W5:Y:S01]  /*28e0*/  LDL.64 R40, [R27] ;  /* 0x000000001b287983 */ /* 0x0011620000100a00 */
[----:B-1----:R-:W-:-:S05]  /*28f0*/  IMAD.WIDE R30, R13, 0x8, R30 ;  /* 0x000000080d1e7825 */ /* 0x002fca00078e021e */
[----:B------:R0:W5:Y:S01]  /*2900*/  LDG.E.64 R42, desc[UR10][R30.64] ;  /* 0x0000000a1e2a7981 */ /* 0x000162000c1e1b00 */
[----:B------:R-:W-:Y:S02]  /*2910*/  DSETP.NEU.AND P0, PT, R36, +INF , PT ;  /* 0x7ff000002400742a */ /* 0x000fe40003f0d000 */
[----:B------:R-:W-:-:S04]  /*2920*/  DMUL R12, RZ, R36 ;  /* 0x00000024ff0c7228 */ /* 0x000fc80000000000 */
[----:B------:R-:W-:Y:S01]  /*2930*/  DSETP.LTU.OR P2, PT, R36, 2.14748364800000000000e+09, !P0 ;  /* 0x41e000002400742a */ /* 0x000fe20004749400 */
[----:B------:R-:W-:Y:S01]  /*2940*/  SEL R28, R28, RZ, P0 ;  /* 0x000000ff1c1c7207 */ /* 0x000fe20000000000 */
[----:B------:R-:W-:Y:S04]  /*2950*/  BSSY.RECONVERGENT B2, `(.L_x_39) ;  /* 0x000000e000027945 */ /* 0x000fe80003800200 */
[----:B------:R-:W-:Y:S02]  /*2960*/  FSEL R38, R12, R38, !P0 ;  /* 0x000000260c267208 */ /* 0x000fe40004000000 */
[----:B------:R-:W-:Y:S01]  /*2970*/  FSEL R39, R13, R39, !P0 ;  /* 0x000000270d277208 */ /* 0x000fe20004000000 */
[----:B------:R-:W-:Y:S02]  /*2980*/  IMAD.MOV.U32 R29, RZ, RZ, R28 ;  /* 0x000000ffff1d7224 */ /* 0x000fe400078e001c */
[----:B------:R-:W-:-:S02]  /*2990*/  IMAD.MOV.U32 R48, RZ, RZ, R38 ;  /* 0x000000ffff307224 */ /* 0x000fc400078e0026 */
[----:B------:R-:W-:Y:S01]  /*29a0*/  IMAD.MOV.U32 R49, RZ, RZ, R39 ;  /* 0x000000ffff317224 */ /* 0x000fe200078e0027 */
[----:B0-----:R-:W-:Y:S06]  /*29b0*/  @P2 BRA `(.L_x_40) ;  /* 0x00000000001c2947 */ /* 0x001fec0003800000 */
[----:B------:R-:W-:Y:S01]  /*29c0*/  IMAD.MOV.U32 R14, RZ, RZ, R36 ;  /* 0x000000ffff0e7224 */ /* 0x000fe200078e0024 */
[----:B------:R-:W-:Y:S01]  /*29d0*/  MOV R46, 0x2a00 ;  /* 0x00002a00002e7802 */ /* 0x000fe20000000f00 */
[----:B------:R-:W-:-:S07]  /*29e0*/  IMAD.MOV.U32 R21, RZ, RZ, R37 ;  /* 0x000000ffff157224 */ /* 0x000fce00078e0025 */
[----:B-----5:R-:W-:Y:S05]  /*29f0*/  CALL.REL.NOINC `($_Z16compute_paralleliiPdS_dS_S_S_$__internal_trig_reduction_slowpathd) ;  /* 0x0000002c003c7944 */ /* 0x020fea0003c00000 */
[----:B------:R-:W-:Y:S02]  /*2a00*/  IMAD.MOV.U32 R29, RZ, RZ, R15 ;  /* 0x000000ffff1d7224 */ /* 0x000fe400078e000f */
[----:B------:R-:W-:Y:S02]  /*2a10*/  IMAD.MOV.U32 R48, RZ, RZ, R20 ;  /* 0x000000ffff307224 */ /* 0x000fe400078e0014 */
[----:B------:R-:W-:-:S07]  /*2a20*/  IMAD.MOV.U32 R49, RZ, RZ, R21 ;  /* 0x000000ffff317224 */ /* 0x000fce00078e0015 */
.L_x_40:
[----:B------:R-:W-:Y:S05]  /*2a30*/  BSYNC.RECONVERGENT B2 ;  /* 0x0000000000027941 */ /* 0x000fea0003800200 */
.L_x_39:
        /* <DEDUP_REMOVED lines=10> */
[----:B------:R-:W-:Y:S01]  /*2ae0*/  DMUL R46, R48, R48 ;  /* 0x00000030302e7228 */ /* 0x000fe20000000000 */
[----:B------:R-:W-:Y:S01]  /*2af0*/  BSSY.RECONVERGENT B2, `(.L_x_41) ;  /* 0x0000028000027945 */ /* 0x000fe20003800200 */
[----:B------:R-:W-:Y:S01]  /*2b00*/  ISETP.NE.U32.AND P0, PT, R44, 0x1, PT ;  /* 0x000000012c00780c */ /* 0x000fe20003f05070 */
[----:B------:R-:W-:Y:S01]  /*2b10*/  IMAD.MOV.U32 R44, RZ, RZ, 0x20fd8164 ;  /* 0x20fd8164ff2c7424 */ /* 0x000fe200078e00ff */
[----:B------:R-:W-:-:S02]  /*2b20*/  ISETP.NE.AND P3, PT, R5, 0x1, PT ;  /* 0x000000010500780c */ /* 0x000fc40003f65270 */
[----:B------:R-:W-:Y:S02]  /*2b30*/  FSEL R45, -R45, 0.11223486810922622681, !P0 ;  /* 0x3de5db652d2d7808 */ /* 0x000fe40004000100 */
[----:B------:R-:W-:-:S06]  /*2b40*/  FSEL R44, R44, -8.06006814911005101289e+34, !P0 ;  /* 0xf9785eba2c2c7808 */ /* 0x000fcc0004000000 */
        /* <DEDUP_REMOVED lines=34> */
.L_x_42:
[----:B------:R-:W-:Y:S05]  /*2d70*/  BSYNC.RECONVERGENT B2 ;  /* 0x0000000000027941 */ /* 0x000fea0003800200 */
.L_x_41:
[----:B------:R-:W-:-:S07]  /*2d80*/  DADD R42, R42, -R12 ;  /* 0x000000002a2a7229 */ /* 0x000fce000000080c */
[----:B------:R1:W-:Y:S01]  /*2d90*/  STG.E.64 desc[UR10][R30.64], R42 ;  /* 0x0000002a1e007986 */ /* 0x0003e2000c101b0a */
[----:B------:R-:W-:Y:S05]  /*2da0*/  @!P3 BRA `(.L_x_8) ;  /* 0x00000008001cb947 */ /* 0x000fea0003800000 */
[----:B-1----:R0:W5:Y:S04]  /*2db0*/  LDG.E.64 R42, desc[UR10][R30.64+0x8] ;  /* 0x0000080a1e2a7981 */ /* 0x002168000c1e1b00 */
[----:B------:R0:W5:Y:S01]  /*2dc0*/  LDL.64 R40, [R27+0x8] ;  /* 0x000008001b287983 */ /* 0x0001620000100a00 */
[----:B------:R-:W-:Y:S01]  /*2dd0*/  BSSY.RECONVERGENT B2, `(.L_x_43) ;  /* 0x000000c000027945 */ /* 0x000fe20003800200 */
[----:B------:R-:W-:Y:S02]  /*2de0*/  IMAD.MOV.U32 R29, RZ, RZ, R28 ;  /* 0x000000ffff1d7224 */ /* 0x000fe400078e001c */
[----:B------:R-:W-:Y:S02]  /*2df0*/  IMAD.MOV.U32 R48, RZ, RZ, R38 ;  /* 0x000000ffff307224 */ /* 0x000fe400078e0026 */
[----:B------:R-:W-:Y:S01]  /*2e00*/  IMAD.MOV.U32 R49, RZ, RZ, R39 ;  /* 0x000000ffff317224 */ /* 0x000fe200078e0027 */
[----:B------:R-:W-:Y:S06]  /*2e10*/  @P2 BRA `(.L_x_44) ;  /* 0x00000000001c2947 */ /* 0x000fec0003800000 */
[----:B------:R-:W-:Y:S01]  /*2e20*/  IMAD.MOV.U32 R14, RZ, RZ, R36 ;  /* 0x000000ffff0e7224 */ /* 0x000fe200078e0024 */
[----:B------:R-:W-:Y:S01]  /*2e30*/  MOV R46, 0x2e60 ;  /* 0x00002e60002e7802 */ /* 0x000fe20000000f00 */
[----:B------:R-:W-:-:S07]  /*2e40*/  IMAD.MOV.U32 R21, RZ, RZ, R37 ;  /* 0x000000ffff157224 */ /* 0x000fce00078e0025 */
[----:B0----5:R-:W-:Y:S05]  /*2e50*/  CALL.REL.NOINC `($_Z16compute_paralleliiPdS_dS_S_S_$__internal_trig_reduction_slowpathd) ;  /* 0x0000002800247944 */ /* 0x021fea0003c00000 */
[----:B------:R-:W-:Y:S02]  /*2e60*/  IMAD.MOV.U32 R29, RZ, RZ, R15 ;  /* 0x000000ffff1d7224 */ /* 0x000fe400078e000f */
[----:B------:R-:W-:Y:S02]  /*2e70*/  IMAD.MOV.U32 R48, RZ, RZ, R20 ;  /* 0x000000ffff307224 */ /* 0x000fe400078e0014 */
[----:B------:R-:W-:-:S07]  /*2e80*/  IMAD.MOV.U32 R49, RZ, RZ, R21 ;  /* 0x000000ffff317224 */ /* 0x000fce00078e0015 */
.L_x_44:
[----:B------:R-:W-:Y:S05]  /*2e90*/  BSYNC.RECONVERGENT B2 ;  /* 0x0000000000027941 */ /* 0x000fea0003800200 */
.L_x_43:
[----:B------:R-:W1:Y:S01]  /*2ea0*/  LDCU.64 UR4, c[0x4][0x8] ;  /* 0x01000100ff0477ac */ /* 0x000e620008000a00 */
[----:B------:R-:W-:-:S05]  /*2eb0*/  IMAD.SHL.U32 R12, R29, 0x40, RZ ;  /* 0x000000401d0c7824 */ /* 0x000fca00078e00ff */
[----:B------:R-:W-:-:S04]  /*2ec0*/  LOP3.LUT R12, R12, 0x40, RZ, 0xc0, !PT ;  /* 0x000000400c0c7812 */ /* 0x000fc800078ec0ff */
[----:B-1----:R-:W-:-:S05]  /*2ed0*/  IADD3 R50, P0, PT, R12, UR4, RZ ;  /* 0x000000040c327c10 */ /* 0x002fca000ff1e0ff */
        /* <DEDUP_REMOVED lines=17> */
[----:B------:R-:W1:Y:S01]  /*2ff0*/  MUFU.RCP64H R13, R33 ;  /* 0x00000021000d7308 */ /* 0x000e620000001800 */
[----:B------:R-:W-:-:S05]  /*3000*/  IMAD.MOV.U32 R12, RZ, RZ, 0x1 ;  /* 0x00000001ff0c7424 */ /* 0x000fca00078e00ff */
[----:B----4-:R-:W-:-:S08]  /*3010*/  DFMA R18, R46, R18, R20 ;  /* 0x000000122e12722b */ /* 0x010fd00000000014 */
[----:B------:R-:W-:Y:S02]  /*3020*/  DFMA R22, R46, R18, R22 ;  /* 0x000000122e16722b */ /* 0x000fe40000000016 */
[----:B-1----:R-:W-:-:S06]  /*3030*/  DFMA R14, R12, -R32, 1 ;  /* 0x3ff000000c0e742b */ /* 0x002fcc0000000820 */
        /* <DEDUP_REMOVED lines=24> */
[----:B0-----:R-:W-:Y:S05]  /*31c0*/  CALL.REL.NOINC `($__internal_0_$__cuda_sm20_div_rn_f64_full) ;  /* 0x0000001000587944 */ /* 0x001fea0003c00000 */
.L_x_46:
[----:B------:R-:W-:Y:S05]  /*31d0*/  BSYNC.RECONVERGENT B2 ;  /* 0x0000000000027941 */ /* 0x000fea0003800200 */
.L_x_45:
[----:B------:R-:W-:-:S07]  /*31e0*/  DADD R42, R42, -R12 ;  /* 0x000000002a2a7229 */ /* 0x000fce000000080c */
[----:B------:R2:W-:Y:S01]  /*31f0*/  STG.E.64 desc[UR10][R30.64+0x8], R42 ;  /* 0x0000082a1e007986 */ /* 0x0005e2000c101b0a */
[----:B------:R-:W-:Y:S05]  /*3200*/  @!P3 BRA `(.L_x_8) ;  /* 0x000000040004b947 */ /* 0x000fea0003800000 */
[----:B------:R1:W5:Y:S04]  /*3210*/  LDL.64 R40, [R27+0x10] ;  /* 0x000010001b287983 */ /* 0x0003680000100a00 */
[----:B--2---:R1:W5:Y:S01]  /*3220*/  LDG.E.64 R42, desc[UR10][R30.64+0x10] ;  /* 0x0000100a1e2a7981 */ /* 0x004362000c1e1b00 */
[----:B------:R-:W-:Y:S04]  /*3230*/  BSSY.RECONVERGENT B2, `(.L_x_47) ;  /* 0x0000009000027945 */ /* 0x000fe80003800200 */
        /* <DEDUP_REMOVED lines=8> */
.L_x_48:
[----:B------:R-:W-:Y:S05]  /*32c0*/  BSYNC.RECONVERGENT B2 ;  /* 0x0000000000027941 */ /* 0x000fea0003800200 */
.L_x_47:
        /* <DEDUP_REMOVED lines=50> */
.L_x_50:
[----:B------:R-:W-:Y:S05]  /*35f0*/  BSYNC.RECONVERGENT B2 ;  /* 0x0000000000027941 */ /* 0x000fea0003800200 */
.L_x_49:
[----:B------:R-:W-:-:S07]  /*3600*/  DADD R42, R42, -R12 ;  /* 0x000000002a2a7229 */ /* 0x000fce000000080c */
[----:B------:R3:W-:Y:S04]  /*3610*/  STG.E.64 desc[UR10][R30.64+0x10], R42 ;  /* 0x0000102a1e007986 */ /* 0x0007e8000c101b0a */
.L_x_8:
[----:B------:R-:W-:Y:S05]  /*3620*/  BSYNC.RECONVERGENT B0 ;  /* 0x0000000000007941 */ /* 0x000fea0003800200 */
.L_x_7:
[----:B------:R-:W4:Y:S01]  /*3630*/  LDCU UR4, c[0x0][0x380] ;  /* 0x00007000ff0477ac */ /* 0x000f220008000800 */
[----:B------:R-:W-:-:S05]  /*3640*/  VIADD R7, R7, 0x1 ;  /* 0x0000000107077836 */ /* 0x000fca0000000000 */
[----:B----4-:R-:W-:-:S13]  /*3650*/  ISETP.NE.AND P0, PT, R7, UR4, PT ;  /* 0x0000000407007c0c */ /* 0x010fda000bf05270 */
[----:B------:R-:W-:Y:S05]  /*3660*/  @P0 BRA `(.L_x_51) ;  /* 0xffffffcc00a00947 */ /* 0x000fea000383ffff */
.L_x_6:
[----:B------:R-:W4:Y:S01]  /*3670*/  LDCU UR8, c[0x0][0x384] ;  /* 0x00007080ff0877ac */ /* 0x000f220008000800 */
[----:B0-----:R-:W-:Y:S01]  /*3680*/  CS2R R40, SRZ ;  /* 0x0000000000287805 */ /* 0x001fe2000001ff00 */
[----:B----4-:R-:W-:-:S09]  /*3690*/  UISETP.GE.AND UP0, UPT, UR8, 0x1, UPT ;  /* 0x000000010800788c */ /* 0x010fd2000bf06270 */
[----:B------:R-:W-:Y:S05]  /*36a0*/  BRA.U !UP0, `(.L_x_52) ;  /* 0x0000000508ac7547 */ /* 0x000fea000b800000 */
[----:B------:R-:W-:Y:S02]  /*36b0*/  UISETP.GE.U32.AND UP1, UPT, UR8, 0x10, UPT ;  /* 0x000000100800788c */ /* 0x000fe4000bf26070 */
[----:B------:R-:W-:Y:S01]  /*36c0*/  IMAD R38, R26, UR8, RZ ;  /* 0x000000081a267c24 */ /* 0x000fe2000f8e02ff */
[----:B------:R-:W-:Y:S01]  /*36d0*/  ULOP3.LUT UR12, UR8, 0xf, URZ, 0xc0, !UPT ;  /* 0x0000000f080c7892 */ /* 0x000fe2000f8ec0ff */
[----:B------:R-:W-:Y:S01]  /*36e0*/  CS2R R40, SRZ ;  /* 0x0000000000287805 */ /* 0x000fe2000001ff00 */
[----:B------:R-:W-:Y:S02]  /*36f0*/  UMOV UR4, URZ ;  /* 0x000000ff00047c82 */ /* 0x000fe40008000000 */
[----:B------:R-:W-:Y:S02]  /*3700*/  UISETP.NE.AND UP0, UPT, UR12, URZ, UPT ;  /* 0x000000ff0c00728c */ /* 0x000fe4000bf05270 */
[----:B------:R-:W-:Y:S09]  /*3710*/  BRA.U !UP1, `(.L_x_53) ;  /* 0x0000000109b87547 */ /* 0x000ff2000b800000 */
[----:B------:R-:W0:Y:S01]  /*3720*/  LDCU.64 UR6, c[0x0][0x390] ;  /* 0x00007200ff0677ac */ /* 0x000e220008000a00 */
[----:B------:R-:W-:Y:S01]  /*3730*/  IMAD.MOV.U32 R39, RZ, RZ, R38 ;  /* 0x000000ffff277224 */ /* 0x000fe200078e0026 */
[----:B------:R-:W-:Y:S01]  /*3740*/  CS2R R40, SRZ ;  /* 0x0000000000287805 */ /* 0x000fe2000001ff00 */
[----:B------:R-:W-:-:S04]  /*3750*/  ULOP3.LUT UR4, UR8, 0x7ffffff0, URZ, 0xc0, !UPT ;  /* 0x7ffffff008047892 */ /* 0x000fc8000f8ec0ff */
[----:B------:R-:W-:Y:S02]  /*3760*/  UIADD3 UR13, UPT, UPT, -UR4, URZ, URZ ;  /* 0x000000ff040d7290 */ /* 0x000fe4000fffe1ff */
[----:B0-----:R-:W-:-:S04]  /*3770*/  UIADD3 UR5, UP1, UPT, UR6, 0x40, URZ ;  /* 0x0000004006057890 */ /* 0x001fc8000ff3e0ff */
[----:B------:R-:W-:-:S12]  /*3780*/  UIADD3.X UR6, UPT, UPT, URZ, UR7, URZ, UP1, !UPT ;  /* 0x00000007ff067290 */ /* 0x000fd80008ffe4ff */
.L_x_54:
[----:B-123--:R-:W-:Y:S02]  /*3790*/  IMAD.U32 R42, RZ, RZ, UR5 ;  /* 0x00000005ff2a7e24 */ /* 0x00efe4000f8e00ff */
[----:B------:R-:W-:Y:S02]  /*37a0*/  IMAD.U32 R43, RZ, RZ, UR6 ;  /* 0x00000006ff2b7e24 */ /* 0x000fe4000f8e00ff */
[----:B------:R-:W-:-:S05]  /*37b0*/  IMAD.WIDE R42, R39, 0x8, R42 ;  /* 0x00000008272a7825 */ /* 0x000fca00078e022a */
[----:B------:R-:W2:Y:S04]  /*37c0*/  LDG.E.64 R44, desc[UR10][R42.64+-0x40] ;  /* 0xffffc00a2a2c7981 */ /* 0x000ea8000c1e1b00 */
[----:B------:R-:W3:Y:S04]  /*37d0*/  LDG.E.64 R32, desc[UR10][R42.64+-0x38] ;  /* 0xffffc80a2a207981 */ /* 0x000ee8000c1e1b00 */
[----:B------:R-:W4:Y:S04]  /*37e0*/  LDG.E.64 R30, desc[UR10][R42.64+-0x30] ;  /* 0xffffd00a2a1e7981 */ /* 0x000f28000c1e1b00 */
[----:B------:R-:W5:Y:S04]  /*37f0*/  LDG.E.64 R28, desc[UR10][R42.64+-0x28] ;  /* 0xffffd80a2a1c7981 */ /* 0x000f68000c1e1b00 */
        /* <DEDUP_REMOVED lines=11> */
[----:B------:R-:W5:Y:S01]  /*38b0*/  LDG.E.64 R36, desc[UR10][R42.64+0x38] ;  /* 0x0000380a2a247981 */ /* 0x000f62000c1e1b00 */
[----:B------:R-:W-:Y:S01]  /*38c0*/  UIADD3 UR13, UPT, UPT, UR13, 0x10, URZ ;  /* 0x000000100d0d7890 */ /* 0x000fe2000fffe0ff */
[----:B------:R-:W-:-:S03]  /*38d0*/  VIADD R39, R39, 0x10 ;  /* 0x0000001027277836 */ /* 0x000fc60000000000 */
[----:B------:R-:W-:Y:S01]  /*38e0*/  UISETP.NE.AND UP1, UPT, UR13, URZ, UPT ;  /* 0x000000ff0d00728c */ /* 0x000fe2000bf25270 */
[----:B--2---:R-:W-:-:S08]  /*38f0*/  DFMA R40, R44, R44, R40 ;  /* 0x0000002c2c28722b */ /* 0x004fd00000000028 */
[----:B---3--:R-:W-:-:S08]  /*3900*/  DFMA R40, R32, R32, R40 ;  /* 0x000000202028722b */ /* 0x008fd00000000028 */
[----:B----4-:R-:W-:-:S08]  /*3910*/  DFMA R40, R30, R30, R40 ;  /* 0x0000001e1e28722b */ /* 0x010fd00000000028 */
[----:B-----5:R-:W-:-:S08]  /*3920*/  DFMA R40, R28, R28, R40 ;  /* 0x0000001c1c28722b */ /* 0x020fd00000000028 */
[----:B------:R-:W-:-:S08]  /*3930*/  DFMA R40, R26, R26, R40 ;  /* 0x0000001a1a28722b */ /* 0x000fd00000000028 */
        /* <DEDUP_REMOVED lines=10> */
[----:B------:R-:W-:Y:S01]  /*39e0*/  DFMA R40, R36, R36, R40 ;  /* 0x000000242428722b */ /* 0x000fe20000000028 */
[----:B------:R-:W-:Y:S10]  /*39f0*/  BRA.U UP1, `(.L_x_54) ;  /* 0xfffffffd01647547 */ /* 0x000ff4000b83ffff */
.L_x_53:
[----:B------:R-:W-:Y:S05]  /*3a00*/  BRA.U !UP0, `(.L_x_55) ;  /* 0x0000000108d07547 */ /* 0x000fea000b800000 */
[----:B------:R-:W-:Y:S02]  /*3a10*/  UISETP.GE.U32.AND UP0, UPT, UR12, 0x8, UPT ;  /* 0x000000080c00788c */ /* 0x000fe4000bf06070 */
[----:B------:R-:W-:-:S04]  /*3a20*/  ULOP3.LUT UR6, UR8, 0x7, URZ, 0xc0, !UPT ;  /* 0x0000000708067892 */ /* 0x000fc8000f8ec0ff */
[----:B------:R-:W-:-:S03]  /*3a30*/  UISETP.NE.AND UP1, UPT, UR6, URZ, UPT ;  /* 0x000000ff0600728c */ /* 0x000fc6000bf25270 */
[----:B------:R-:W-:Y:S08]  /*3a40*/  BRA.U !UP0, `(.L_x_56) ;  /* 0x0000000108507547 */ /* 0x000ff0000b800000 */
[----:B-12---:R-:W0:Y:S01]  /*3a50*/  LDC.64 R4, c[0x0][0x390] ;  /* 0x0000e400ff047b82 */ /* 0x006e220000000a00 */
[----:B------:R-:W-:-:S04]  /*3a60*/  VIADD R7, R38, UR4 ;  /* 0x0000000426077c36 */ /* 0x000fc80008000000 */
[----:B0-----:R-:W-:-:S05]  /*3a70*/  IMAD.WIDE R4, R7, 0x8, R4 ;  /* 0x0000000807047825 */ /* 0x001fca00078e0204 */
[----:B------:R-:W2:Y:S04]  /*3a80*/  LDG.E.64 R6, desc[UR10][R4.64] ;  /* 0x0000000a04067981 */ /* 0x000ea8000c1e1b00 */
[----:B------:R-:W4:Y:S04]  /*3a90*/  LDG.E.64 R8, desc[UR10][R4.64+0x8] ;  /* 0x0000080a04087981 */ /* 0x000f28000c1e1b00 */
[----:B------:R-:W5:Y:S04]  /*3aa0*/  LDG.E.64 R10, desc[UR10][R4.64+0x10] ;  /* 0x0000100a040a7981 */ /* 0x000f68000c1e1b00 */
[----:B------:R-:W3:Y:S04]  /*3ab0*/  LDG.E.64 R12, desc[UR10][R4.64+0x18] ;  /* 0x0000180a040c7981 */ /* 0x000ee8000c1e1b00 */
[----:B------:R-:W3:Y:S04]  /*3ac0*/  LDG.E.64 R14, desc[UR10][R4.64+0x20] ;  /* 0x0000200a040e7981 */ /* 0x000ee8000c1e1b00 */
[----:B------:R-:W3:Y:S04]  /*3ad0*/  LDG.E.64 R16, desc[UR10][R4.64+0x28] ;  /* 0x0000280a04107981 */ /* 0x000ee8000c1e1b00 */
[----:B------:R-:W3:Y:S04]  /*3ae0*/  LDG.E.64 R18, desc[UR10][R4.64+0x30] ;  /* 0x0000300a04127981 */ /* 0x000ee8000c1e1b00 */
[----:B------:R-:W3:Y:S01]  /*3af0*/  LDG.E.64 R20, desc[UR10][R4.64+0x38] ;  /* 0x0000380a04147981 */ /* 0x000ee2000c1e1b00 */
[----:B------:R-:W-:Y:S01]  /*3b00*/  UIADD3 UR4, UPT, UPT, UR4, 0x8, URZ ;  /* 0x0000000804047890 */ /* 0x000fe2000fffe0ff */
[----:B--2---:R-:W-:-:S08]  /*3b10*/  DFMA R6, R6, R6, R40 ;  /* 0x000000060606722b */ /* 0x004fd00000000028 */
[----:B----4-:R-:W-:-:S08]  /*3b20*/  DFMA R6, R8, R8, R6 ;  /* 0x000000080806722b */ /* 0x010fd00000000006 */
[----:B-----5:R-:W-:-:S08]  /*3b30*/  DFMA R6, R10, R10, R6 ;  /* 0x0000000a0a06722b */ /* 0x020fd00000000006 */
[----:B---3--:R-:W-:-:S08]  /*3b40*/  DFMA R6, R12, R12, R6 ;  /* 0x0000000c0c06722b */ /* 0x008fd00000000006 */
[----:B------:R-:W-:-:S08]  /*3b50*/  DFMA R6, R14, R14, R6 ;  /* 0x0000000e0e06722b */ /* 0x000fd00000000006 */
[----:B------:R-:W-:-:S08]  /*3b60*/  DFMA R6, R16, R16, R6 ;  /* 0x000000101006722b */ /* 0x000fd00000000006 */
[----:B------:R-:W-:-:S08]  /*3b70*/  DFMA R6, R18, R18, R6 ;  /* 0x000000121206722b */ /* 0x000fd00000000006 */
[----:B------:R-:W-:-:S11]  /*3b80*/  DFMA R40, R20, R20, R6 ;  /* 0x000000141428722b */ /* 0x000fd60000000006 */
.L_x_56:
        /* <DEDUP_REMOVED lines=11> */
[----:B------:R-:W3:Y:S01]  /*3c40*/  LDG.E.64 R12, desc[UR10][R4.64+0x18] ;  /* 0x0000180a040c7981 */ /* 0x000ee2000c1e1b00 */
[----:B------:R-:W-:Y:S01]  /*3c50*/  UIADD3 UR4, UPT, UPT, UR4, 0x4, URZ ;  /* 0x0000000404047890 */ /* 0x000fe2000fffe0ff */
[----:B--2---:R-:W-:-:S08]  /*3c60*/  DFMA R6, R6, R6, R40 ;  /* 0x000000060606722b */ /* 0x004fd00000000028 */
[----:B----4-:R-:W-:-:S08]  /*3c70*/  DFMA R6, R8, R8, R6 ;  /* 0x000000080806722b */ /* 0x010fd00000000006 */
[----:B-----5:R-:W-:-:S08]  /*3c80*/  DFMA R6, R10, R10, R6 ;  /* 0x0000000a0a06722b */ /* 0x020fd00000000006 */
[----:B---3--:R-:W-:-:S11]  /*3c90*/  DFMA R40, R12, R12, R6 ;  /* 0x0000000c0c28722b */ /* 0x008fd60000000006 */
.L_x_57:
[----:B------:R-:W-:Y:S05]  /*3ca0*/  BRA.U !UP1, `(.L_x_55) ;  /* 0x0000000109287547 */ /* 0x000fea000b800000 */
[----:B--2---:R-:W0:Y:S01]  /*3cb0*/  LDC.64 R6, c[0x0][0x390] ;  /* 0x0000e400ff067b82 */ /* 0x004e220000000a00 */
[----:B------:R-:W-:Y:S01]  /*3cc0*/  VIADD R9, R38, UR4 ;  /* 0x0000000426097c36 */ /* 0x000fe20008000000 */
[----:B------:R-:W-:-:S12]  /*3cd0*/  UIADD3 UR5, UPT, UPT, -UR5, URZ, URZ ;  /* 0x000000ff05057290 */ /* 0x000fd8000fffe1ff */
.L_x_58:
[----:B01----:R-:W-:-:S06]  /*3ce0*/  IMAD.WIDE R4, R9, 0x8, R6 ;  /* 0x0000000809047825 */ /* 0x003fcc00078e0206 */
[----:B------:R-:W2:Y:S01]  /*3cf0*/  LDG.E.64 R4, desc[UR10][R4.64] ;  /* 0x0000000a04047981 */ /* 0x000ea2000c1e1b00 */
[----:B------:R-:W-:Y:S01]  /*3d00*/  UIADD3 UR5, UPT, UPT, UR5, 0x1, URZ ;  /* 0x0000000105057890 */ /* 0x000fe2000fffe0ff */
[----:B------:R-:W-:-:S03]  /*3d10*/  VIADD R9, R9, 0x1 ;  /* 0x0000000109097836 */ /* 0x000fc60000000000 */
[----:B------:R-:W-:Y:S01]  /*3d20*/  UISETP.NE.AND UP0, UPT, UR5, URZ, UPT ;  /* 0x000000ff0500728c */ /* 0x000fe2000bf05270 */
[----:B--2---:R-:W-:-:S08]  /*3d30*/  DFMA R40, R4, R4, R40 ;  /* 0x000000040428722b */ /* 0x004fd00000000028 */
[----:B------:R-:W-:Y:S05]  /*3d40*/  BRA.U UP0, `(.L_x_58) ;  /* 0xfffffffd00e47547 */ /* 0x000fea000b83ffff */
.L_x_55:
[----:B------:R-:W-:-:S11]  /*3d50*/  DMUL R40, R40, 0.5 ;  /* 0x3fe0000028287828 */ /* 0x000fd60000000000 */
.L_x_52:
[----:B------:R-:W0:Y:S01]  /*3d60*/  LDCU.64 UR4, c[0x0][0x398] ;  /* 0x00007300ff0477ac */ /* 0x000e220008000a00 */
[----:B------:R4:W-:Y:S01]  /*3d70*/  STS.64 [R25], R34 ;  /* 0x0000002219007388 */ /* 0x0009e20000000a00 */
[----:B0-----:R-:W-:-:S07]  /*3d80*/  DMUL R40, R40, UR4 ;  /* 0x0000000428287c28 */ /* 0x001fce0008000000 */
[----:B------:R4:W-:Y:S01]  /*3d90*/  STS.64 [R24], R40 ;  /* 0x0000002818007388 */ /* 0x0009e20000000a00 */
[----:B------:R-:W-:Y:S05]  /*3da0*/  BRA `(.L_x_59) ;  /* 0x0000000000087947 */ /* 0x000fea0003800000 */
.L_x_1:
[----:B------:R0:W-:Y:S04]  /*3db0*/  STS.64 [R25], RZ ;  /* 0x000000ff19007388 */ /* 0x0001e80000000a00 */
[----:B------:R0:W-:Y:S02]  /*3dc0*/  STS.64 [R24], RZ ;  /* 0x000000ff18007388 */ /* 0x0001e40000000a00 */
.L_x_59:
[----:B------:R-:W-:Y:S05]  /*3dd0*/  BSYNC.RECONVERGENT B1 ;  /* 0x0000000000017941 */ /* 0x000fea0003800200 */
.L_x_0:
[----:B------:R-:W-:Y:S01]  /*3de0*/  BAR.SYNC.DEFER_BLOCKING 0x0 ;  /* 0x0000000000007b1d */ /* 0x000fe20000010000 */
[----:B------:R-:W-:-:S13]  /*3df0*/  ISETP.GE.U32.AND P0, PT, R2, 0x42, PT ;  /* 0x000000420200780c */ /* 0x000fda0003f06070 */
[----:B------:R-:W-:Y:S05]  /*3e00*/  @!P0 BRA `(.L_x_60) ;  /* 0x0000000000508947 */ /* 0x000fea0003800000 */
[----:B------:R-:W-:-:S07]  /*3e10*/  IMAD.MOV.U32 R10, RZ, RZ, R2 ;  /* 0x000000ffff0a7224 */ /* 0x000fce00078e0002 */
.L_x_63:
[----:B------:R-:W-:Y:S01]  /*3e20*/  SHF.R.U32.HI R13, RZ, 0x1, R10 ;  /* 0x00000001ff0d7819 */ /* 0x000fe2000001160a */
[----:B------:R-:W-:Y:S03]  /*3e30*/  BSSY.RECONVERGENT B0, `(.L_x_61) ;  /* 0x000000d000007945 */ /* 0x000fe60003800200 */
[----:B------:R-:W-:-:S13]  /*3e40*/  ISETP.GE.U32.AND P0, PT, R0, R13, PT ;  /* 0x0000000d0000720c */ /* 0x000fda0003f06070 */
[----:B-1----:R-:W-:Y:S05]  /*3e50*/  @P0 BRA `(.L_x_62) ;  /* 0x0000000000280947 */ /* 0x002fea0003800000 */
[----:B------:R-:W-:Y:S01]  /*3e60*/  IMAD R11, R13, 0x8, R25 ;  /* 0x000000080d0b7824 */ /* 0x000fe200078e0219 */
[----:B--2---:R-:W-:Y:S03]  /*3e70*/  LDS.64 R6, [R25] ;  /* 0x0000000019067984 */ /* 0x004fe60000000a00 */
[----:B------:R-:W-:Y:S01]  /*3e80*/  IMAD R12, R2, 0x8, R11 ;  /* 0x00000008020c7824 */ /* 0x000fe200078e020b */
[----:B-1----:R-:W1:Y:S02]  /*3e90*/  LDS.64 R4, [R11] ;  /* 0x000000000b047984 */ /* 0x002e640000000a00 */
[----:B-1----:R-:W-:-:S07]  /*3ea0*/  DADD R4, R4, R6 ;  /* 0x0000000004047229 */ /* 0x002fce0000000006 */
[----:B------:R-:W-:Y:S04]  /*3eb0*/  STS.64 [R25], R4 ;  /* 0x0000000419007388 */ /* 0x000fe80000000a00 */
[----:B------:R-:W-:Y:S04]  /*3ec0*/  LDS.64 R6, [R12] ;  /* 0x000000000c067984 */ /* 0x000fe80000000a00 */
[----:B------:R-:W1:Y:S02]  /*3ed0*/  LDS.64 R8, [R24] ;  /* 0x0000000018087984 */ /* 0x000e640000000a00 */
[----:B-1----:R-:W-:-:S07]  /*3ee0*/  DADD R6, R6, R8 ;  /* 0x0000000006067229 */ /* 0x002fce0000000008 */
[----:B------:R1:W-:Y:S04]  /*3ef0*/  STS.64 [R24], R6 ;  /* 0x0000000618007388 */ /* 0x0003e80000000a00 */
.L_x_62:
[----:B------:R-:W-:Y:S05]  /*3f00*/  BSYNC.RECONVERGENT B0 ;  /* 0x0000000000007941 */ /* 0x000fea0003800200 */
.L_x_61:
[----:B------:R-:W-:Y:S01]  /*3f10*/  BAR.SYNC.DEFER_BLOCKING 0x0 ;  /* 0x0000000000007b1d */ /* 0x000fe20000010000 */
[----:B------:R-:W-:Y:S01]  /*3f20*/  ISETP.GT.U32.AND P0, PT, R10, 0x83, PT ;  /* 0x000000830a00780c */ /* 0x000fe20003f04070 */
[----:B------:R-:W-:-:S12]  /*3f30*/  IMAD.MOV.U32 R10, RZ, RZ, R13 ;  /* 0x000000ffff0a7224 */ /* 0x000fd800078e000d */
[----:B------:R-:W-:Y:S05]  /*3f40*/  @P0 BRA `(.L_x_63) ;  /* 0xfffffffc00b40947 */ /* 0x000fea000383ffff */
.L_x_60:
[----:B------:R-:W-:-:S13]  /*3f50*/  ISETP.GT.U32.AND P0, PT, R0, 0x1f, PT ;  /* 0x0000001f0000780c */ /* 0x000fda0003f04070 */
[----:B------:R-:W-:Y:S05]  /*3f60*/  @P0 EXIT ;  /* 0x000000000000094d */ /* 0x000fea0003800000 */
[----:B-12---:R-:W-:Y:S01]  /*3f70*/  LDS.64 R4, [R25+0x100] ;  /* 0x0001000019047984 */ /* 0x006fe20000000a00 */
[----:B------:R-:W-:-:S03]  /*3f80*/  ISETP.GT.U32.AND P0, PT, R0, 0xf, PT ;  /* 0x0000000f0000780c */ /* 0x000fc60003f04070 */
[----:B------:R-:W1:Y:S02]  /*3f90*/  LDS.64 R6, [R25] ;  /* 0x0000000019067984 */ /* 0x000e640000000a00 */
[----:B-1----:R-:W-:-:S07]  /*3fa0*/  DADD R4, R4, R6 ;  /* 0x0000000004047229 */ /* 0x002fce0000000006 */
[----:B------:R-:W-:Y:S04]  /*3fb0*/  STS.64 [R25], R4 ;  /* 0x0000000419007388 */ /* 0x000fe80000000a00 */
[----:B------:R-:W-:Y:S04]  /*3fc0*/  LDS.64 R6, [R24+0x100] ;  /* 0x0001000018067984 */ /* 0x000fe80000000a00 */
[----:B------:R-:W1:Y:S02]  /*3fd0*/  LDS.64 R8, [R24] ;  /* 0x0000000018087984 */ /* 0x000e640000000a00 */
[----:B-1----:R-:W-:-:S07]  /*3fe0*/  DADD R6, R6, R8 ;  /* 0x0000000006067229 */ /* 0x002fce0000000008 */
[----:B------:R1:W-:Y:S01]  /*3ff0*/  STS.64 [R24], R6 ;  /* 0x0000000618007388 */ /* 0x0003e20000000a00 */
[----:B------:R-:W-:Y:S05]  /*4000*/  @P0 EXIT ;  /* 0x000000000000094d */ /* 0x000fea0003800000 */
[----:B------:R-:W2:Y:S01]  /*4010*/  LDS.64 R8, [R25+0x80] ;  /* 0x0000800019087984 */ /* 0x000ea20000000a00 */
[----:B------:R-:W-:Y:S01]  /*4020*/  ISETP.GT.U32.AND P0, PT, R0, 0x7, PT ;  /* 0x000000070000780c */ /* 0x000fe20003f04070 */
[----:B--2---:R-:W-:-:S07]  /*4030*/  DADD R8, R4, R8 ;  /* 0x0000000004087229 */ /* 0x004fce0000000008 */
[----:B------:R-:W-:Y:S04]  /*4040*/  STS.64 [R25], R8 ;  /* 0x0000000819007388 */ /* 0x000fe80000000a00 */
[----:B------:R-:W2:Y:S02]  /*4050*/  LDS.64 R4, [R24+0x80] ;  /* 0x0000800018047984 */ /* 0x000ea40000000a00 */
[----:B--2---:R-:W-:-:S07]  /*4060*/  DADD R4, R6, R4 ;  /* 0x0000000006047229 */ /* 0x004fce0000000004 */
[----:B------:R2:W-:Y:S01]  /*4070*/  STS.64 [R24], R4 ;  /* 0x0000000418007388 */ /* 0x0005e20000000a00 */
[----:B------:R-:W-:Y:S05]  /*4080*/  @P0 EXIT ;  /* 0x000000000000094d */ /* 0x000fea0003800000 */
[----:B-1----:R-:W1:Y:S01]  /*4090*/  LDS.64 R6, [R25+0x40] ;  /* 0x0000400019067984 */ /* 0x002e620000000a00 */
[----:B------:R-:W-:Y:S01]  /*40a0*/  ISETP.GT.U32.AND P0, PT, R0, 0x3, PT ;  /* 0x000000030000780c */ /* 0x000fe20003f04070 */
[----:B-1----:R-:W-:-:S07]  /*40b0*/  DADD R6, R8, R6 ;  /* 0x0000000008067229 */ /* 0x002fce0000000006 */
[----:B------:R-:W-:Y:S04]  /*40c0*/  STS.64 [R25], R6 ;  /* 0x0000000619007388 */ /* 0x000fe80000000a00 */
[----:B------:R-:W1:Y:S02]  /*40d0*/  LDS.64 R8, [R24+0x40] ;  /* 0x0000400018087984 */ /* 0x000e640000000a00 */
[----:B-1----:R-:W-:-:S07]  /*40e0*/  DADD R8, R4, R8 ;  /* 0x0000000004087229 */ /* 0x002fce0000000008 */
[----:B------:R1:W-:Y:S01]  /*40f0*/  STS.64 [R24], R8 ;  /* 0x0000000818007388 */ /* 0x0003e20000000a00 */
[----:B------:R-:W-:Y:S05]  /*4100*/  @P0 EXIT ;  /* 0x000000000000094d */ /* 0x000fea0003800000 */
[----:B--2---:R-:W2:Y:S01]  /*4110*/  LDS.64 R4, [R25+0x20] ;  /* 0x0000200019047984 */ /* 0x004ea20000000a00 */
        /* <DEDUP_REMOVED lines=8> */
[----:B------:R-:W-:Y:S01]  /*41a0*/  ISETP.NE.AND P0, PT, R0, RZ, PT ;  /* 0x000000ff0000720c */ /* 0x000fe20003f05270 */
[----:B-1----:R-:W-:-:S07]  /*41b0*/  DADD R8, R4, R8 ;  /* 0x0000000004087229 */ /* 0x002fce0000000008 */
[----:B------:R-:W-:Y:S04]  /*41c0*/  STS.64 [R25], R8 ;  /* 0x0000000819007388 */ /* 0x000fe80000000a00 */
[----:B------:R-:W1:Y:S02]  /*41d0*/  LDS.64 R4, [R24+0x10] ;  /* 0x0000100018047984 */ /* 0x000e640000000a00 */
[----:B-1----:R-:W-:-:S07]  /*41e0*/  DADD R4, R6, R4 ;  /* 0x0000000006047229 */ /* 0x002fce0000000004 */
[----:B------:R1:W-:Y:S01]  /*41f0*/  STS.64 [R24], R4 ;  /* 0x0000000418007388 */ /* 0x0003e20000000a00 */
[----:B------:R-:W-:Y:S05]  /*4200*/  @P0 EXIT ;  /* 0x000000000000094d */ /* 0x000fea0003800000 */
[----:B-1----:R-:W1:Y:S01]  /*4210*/  S2R R5, SR_CgaCtaId ;  /* 0x0000000000057919 */ /* 0x002e620000008800 */
[----:B------:R-:W-:Y:S01]  /*4220*/  MOV R0, 0x400 ;  /* 0x0000040000007802 */ /* 0x000fe20000000f00 */
[----:B------:R-:W5:Y:S08]  /*4230*/  LDC.64 R10, c[0x0][0x3a8] ;  /* 0x0000ea00ff0a7b82 */ /* 0x000f700000000a00 */
[----:B------:R-:W0:Y:S01]  /*4240*/  LDC.64 R12, c[0x0][0x3b0] ;  /* 0x0000ec00ff0c7b82 */ /* 0x000e220000000a00 */
[----:B-1----:R-:W-:-:S05]  /*4250*/  LEA R17, R5, R0, 0x18 ;  /* 0x0000000005117211 */ /* 0x002fca00078ec0ff */
[----:B--2---:R-:W1:Y:S01]  /*4260*/  LDS.128 R4, [R17] ;  /* 0x0000000011047984 */ /* 0x004e620000000c00 */
[----:B------:R-:W-:Y:S01]  /*4270*/  IMAD R15, R2, 0x8, R17 ;  /* 0x00000008020f7824 */ /* 0x000fe200078e0211 */
[----:B-1----:R-:W-:-:S07]  /*4280*/  DADD R4, R4, R6 ;  /* 0x0000000004047229 */ /* 0x002fce0000000006 */
[----:B------:R-:W-:Y:S04]  /*4290*/  STS.64 [R17], R4 ;  /* 0x0000000411007388 */ /* 0x000fe80000000a00 */
[----:B------:R-:W-:Y:S04]  /*42a0*/  LDS.64 R6, [R15+0x8] ;  /* 0x000008000f067984 */ /* 0x000fe80000000a00 */
[----:B------:R-:W1:Y:S02]  /*42b0*/  LDS.64 R8, [R15] ;  /* 0x000000000f087984 */ /* 0x000e640000000a00 */
[----:B-1----:R-:W-:Y:S01]  /*42c0*/  DADD R6, R6, R8 ;  /* 0x0000000006067229 */ /* 0x002fe20000000008 */
[----:B-----5:R-:W-:-:S04]  /*42d0*/  IMAD.WIDE.U32 R8, R3, 0x8, R10 ;  /* 0x0000000803087825 */ /* 0x020fc800078e000a */
[----:B0-----:R-:W-:Y:S01]  /*42e0*/  IMAD.WIDE.U32 R2, R3, 0x8, R12 ;  /* 0x0000000803027825 */ /* 0x001fe200078e000c */
[----:B------:R-:W-:Y:S04]  /*42f0*/  STG.E.64 desc[UR10][R8.64], R4 ;  /* 0x0000000408007986 */ /* 0x000fe8000c101b0a */
[----:B------:R-:W-:Y:S04]  /*4300*/  STS.64 [R15], R6 ;  /* 0x000000060f007388 */ /* 0x000fe80000000a00 */
[----:B------:R-:W-:Y:S01]  /*4310*/  STG.E.64 desc[UR10][R2.64], R6 ;  /* 0x0000000602007986 */ /* 0x000fe2000c101b0a */
[----:B------:R-:W-:Y:S05]  /*4320*/  EXIT ;  /* 0x000000000000794d */ /* 0x000fea0003800000 */
        .weak           $__internal_0_$__cuda_sm20_div_rn_f64_full
        .type           $__internal_0_$__cuda_sm20_div_rn_f64_full,@function
        .size           $__internal_0_$__cuda_sm20_div_rn_f64_full,($__internal_1_$__cuda_sm20_dsqrt_rn_f64_mediumpath_v1 - $__internal_0_$__cuda_sm20_div_rn_f64_full)
$__internal_0_$__cuda_sm20_div_rn_f64_full:
[C---:B------:R-:W-:Y:S01]  /*4330*/  FSETP.GEU.AND P0, PT, |R13|.reuse, 1.469367938527859385e-39, PT ;  /* 0x001000000d00780b */ /* 0x040fe20003f0e200 */
[--C-:B------:R-:W-:Y:S01]  /*4340*/  IMAD.MOV.U32 R18, RZ, RZ, R12.reuse ;  /* 0x000000ffff127224 */ /* 0x100fe200078e000c */
[C---:B------:R-:W-:Y:S01]  /*4350*/  LOP3.LUT R20, R13.reuse, 0x800fffff, RZ, 0xc0, !PT ;  /* 0x800fffff0d147812 */ /* 0x040fe200078ec0ff */
[----:B------:R-:W-:Y:S01]  /*4360*/  IMAD.MOV.U32 R19, RZ, RZ, R13 ;  /* 0x000000ffff137224 */ /* 0x000fe200078e000d */
[----:B------:R-:W-:Y:S01]  /*4370*/  LOP3.LUT R17, R13, 0x7ff00000, RZ, 0xc0, !PT ;  /* 0x7ff000000d117812 */ /* 0x000fe200078ec0ff */
[----:B------:R-:W-:Y:S01]  /*4380*/  IMAD.MOV.U32 R45, RZ, RZ, R15 ;  /* 0x000000ffff2d7224 */ /* 0x000fe200078e000f */
[----:B------:R-:W-:Y:S01]  /*4390*/  LOP3.LUT R21, R20, 0x3ff00000, RZ, 0xfc, !PT ;  /* 0x3ff0000014157812 */ /* 0x000fe200078efcff */
[----:B------:R-:W-:Y:S01]  /*43a0*/  IMAD.MOV.U32 R20, RZ, RZ, R12 ;  /* 0x000000ffff147224 */ /* 0x000fe200078e000c */
[----:B------:R-:W-:Y:S01]  /*43b0*/  BSSY.RECONVERGENT B3, `(.L_x_64) ;  /* 0x0000058000037945 */ /* 0x000fe20003800200 */
[----:B------:R-:W-:Y:S01]  /*43c0*/  IMAD.MOV.U32 R22, RZ, RZ, 0x1 ;  /* 0x00000001ff167424 */ /* 0x000fe200078e00ff */
[C---:B------:R-:W-:Y:S01]  /*43d0*/  FSETP.GEU.AND P1, PT, |R45|.reuse, 1.469367938527859385e-39, PT ;  /* 0x001000002d00780b */ /* 0x040fe20003f2e200 */
[----:B------:R-:W-:Y:S01]  /*43e0*/  IMAD.MOV.U32 R13, RZ, RZ, 0x1ca00000 ;  /* 0x1ca00000ff0d7424 */ /* 0x000fe200078e00ff */
[----:B------:R-:W-:Y:S01]  /*43f0*/  LOP3.LUT R12, R45, 0x7ff00000, RZ, 0xc0, !PT ;  /* 0x7ff000002d0c7812 */ /* 0x000fe200078ec0ff */
[----:B------:R-:W-:Y:S01]  /*4400*/  @!P0 DMUL R20, R18, 8.98846567431157953865e+307 ;  /* 0x7fe0000012148828 */ /* 0x000fe20000000000 */
[----:B------:R-:W-:-:S02]  /*4410*/  IMAD.MOV.U32 R44, RZ, RZ, R16 ;  /* 0x000000ffff2c7224 */ /* 0x000fc400078e0010 */
[----:B------:R-:W-:-:S03]  /*4420*/  ISETP.GE.U32.AND P5, PT, R12, R17, PT ;  /* 0x000000110c00720c */ /* 0x000fc60003fa6070 */
[----:B------:R-:W0:Y:S01]  /*4430*/  MUFU.RCP64H R23, R21 ;  /* 0x0000001500177308 */ /* 0x000e220000001800 */
[----:B------:R-:W-:-:S03]  /*4440*/  SEL R16, R13, 0x63400000, !P5 ;  /* 0x634000000d107807 */ /* 0x000fc60006800000 */
[----:B------:R-:W-:Y:S01]  /*4450*/  @!P1 LOP3.LUT R15, R19, 0x7ff00000, RZ, 0xc0, !PT ;  /* 0x7ff00000130f9812 */ /* 0x000fe200078ec0ff */
[----:B------:R-:W-:Y:S01]  /*4460*/  @!P1 IMAD.MOV.U32 R52, RZ, RZ, RZ ;  /* 0x000000ffff349224 */ /* 0x000fe200078e00ff */
[----:B------:R-:W-:Y:S02]  /*4470*/  @!P0 LOP3.LUT R17, R21, 0x7ff00000, RZ, 0xc0, !PT ;  /* 0x7ff0000015118812 */ /* 0x000fe400078ec0ff */
[----:B------:R-:W-:-:S04]  /*4480*/  @!P1 ISETP.GE.U32.AND P4, PT, R12, R15, PT ;  /* 0x0000000f0c00920c */ /* 0x000fc80003f86070 */
[----:B------:R-:W-:-:S04]  /*4490*/  @!P1 SEL R15, R13, 0x63400000, !P4 ;  /* 0x634000000d0f9807 */ /* 0x000fc80006000000 */
[----:B------:R-:W-:Y:S01]  /*44a0*/  @!P1 LOP3.LUT R15, R15, 0x80000000, R45, 0xf8, !PT ;  /* 0x800000000f0f9812 */ /* 0x000fe200078ef82d */
[----:B0-----:R-:W-:-:S03]  /*44b0*/  DFMA R46, R22, -R20, 1 ;  /* 0x3ff00000162e742b */ /* 0x001fc60000000814 */
[----:B------:R-:W-:-:S05]  /*44c0*/  @!P1 LOP3.LUT R53, R15, 0x100000, RZ, 0xfc, !PT ;  /* 0x001000000f359812 */ /* 0x000fca00078efcff */
[----:B------:R-:W-:-:S08]  /*44d0*/  DFMA R46, R46, R46, R46 ;  /* 0x0000002e2e2e722b */ /* 0x000fd0000000002e */
[----:B------:R-:W-:Y:S01]  /*44e0*/  DFMA R22, R22, R46, R22 ;  /* 0x0000002e1616722b */ /* 0x000fe20000000016 */
[----:B------:R-:W-:Y:S01]  /*44f0*/  LOP3.LUT R47, R16, 0x800fffff, R45, 0xf8, !PT ;  /* 0x800fffff102f7812 */ /* 0x000fe200078ef82d */
[----:B------:R-:W-:Y:S02]  /*4500*/  IMAD.MOV.U32 R46, RZ, RZ, R44 ;  /* 0x000000ffff2e7224 */ /* 0x000fe400078e002c */
[----:B------:R-:W-:-:S04]  /*4510*/  IMAD.MOV.U32 R16, RZ, RZ, R12 ;  /* 0x000000ffff107224 */ /* 0x000fc800078e000c */
[----:B------:R-:W-:Y:S02]  /*4520*/  DFMA R54, R22, -R20, 1 ;  /* 0x3ff000001636742b */ /* 0x000fe40000000814 */
[----:B------:R-:W-:-:S06]  /*4530*/  @!P1 DFMA R46, R46, 2, -R52 ;  /* 0x400000002e2e982b */ /* 0x000fcc0000000834 */
[----:B------:R-:W-:-:S04]  /*4540*/  DFMA R54, R22, R54, R22 ;  /* 0x000000361636722b */ /* 0x000fc80000000016 */
[----:B------:R-:W-:-:S04]  /*4550*/  @!P1 LOP3.LUT R16, R47, 0x7ff00000, RZ, 0xc0, !PT ;  /* 0x7ff000002f109812 */ /* 0x000fc800078ec0ff */
[----:B------:R-:W-:Y:S01]  /*4560*/  DMUL R52, R54, R46 ;  /* 0x0000002e36347228 */ /* 0x000fe20000000000 */
[----:B------:R-:W-:-:S05]  /*4570*/  VIADD R15, R16, 0xffffffff ;  /* 0xffffffff100f7836 */ /* 0x000fca0000000000 */
[----:B------:R-:W-:Y:S01]  /*4580*/  ISETP.GT.U32.AND P0, PT, R15, 0x7feffffe, PT ;  /* 0x7feffffe0f00780c */ /* 0x000fe20003f04070 */
[----:B------:R-:W-:Y:S01]  /*4590*/  VIADD R15, R17, 0xffffffff ;  /* 0xffffffff110f7836 */ /* 0x000fe20000000000 */
[----:B------:R-:W-:-:S04]  /*45a0*/  DFMA R22, R52, -R20, R46 ;  /* 0x800000143416722b */ /* 0x000fc8000000002e */
[----:B------:R-:W-:-:S04]  /*45b0*/  ISETP.GT.U32.OR P0, PT, R15, 0x7feffffe, P0 ;  /* 0x7feffffe0f00780c */ /* 0x000fc80000704470 */
[----:B------:R-:W-:-:S09]  /*45c0*/  DFMA R22, R54, R22, R52 ;  /* 0x000000163616722b */ /* 0x000fd20000000034 */
[----:B------:R-:W-:Y:S05]  /*45d0*/  @P0 BRA `(.L_x_65) ;  /* 0x0000000000740947 */ /* 0x000fea0003800000 */
[----:B------:R-:W-:-:S04]  /*45e0*/  LOP3.LUT R15, R19, 0x7ff00000, RZ, 0xc0, !PT ;  /* 0x7ff00000130f7812 */ /* 0x000fc800078ec0ff */
[CC--:B------:R-:W-:Y:S02]  /*45f0*/  VIADDMNMX R16, R12.reuse, -R15.reuse, 0xb9600000, !PT ;  /* 0xb96000000c107446 */ /* 0x0c0fe4000780090f */
[----:B------:R-:W-:Y:S02]  /*4600*/  ISETP.GE.U32.AND P0, PT, R12, R15, PT ;  /* 0x0000000f0c00720c */ /* 0x000fe40003f06070 */
[----:B------:R-:W-:Y:S02]  /*4610*/  VIMNMX R16, PT, PT, R16, 0x46a00000, PT ;  /* 0x46a0000010107848 */ /* 0x000fe40003fe0100 */
[----:B------:R-:W-:-:S05]  /*4620*/  SEL R13, R13, 0x63400000, !P0 ;  /* 0x634000000d0d7807 */ /* 0x000fca0004000000 */
[----:B------:R-:W-:Y:S02]  /*4630*/  IMAD.IADD R13, R16, 0x1, -R13 ;  /* 0x00000001100d7824 */ /* 0x000fe400078e0a0d */
[----:B------:R-:W-:Y:S02]  /*4640*/  IMAD.MOV.U32 R16, RZ, RZ, RZ ;  /* 0x000000ffff107224 */ /* 0x000fe400078e00ff */
[----:B------:R-:W-:-:S06]  /*4650*/  VIADD R17, R13, 0x7fe00000 ;  /* 0x7fe000000d117836 */ /* 0x000fcc0000000000 */
[----:B------:R-:W-:-:S10]  /*4660*/  DMUL R52, R22, R16 ;  /* 0x0000001016347228 */ /* 0x000fd40000000000 */
[----:B------:R-:W-:-:S13]  /*4670*/  FSETP.GTU.AND P0, PT, |R53|, 1.469367938527859385e-39, PT ;  /* 0x001000003500780b */ /* 0x000fda0003f0c200 */
[----:B------:R-:W-:Y:S05]  /*4680*/  @P0 BRA `(.L_x_66) ;  /* 0x0000000000a80947 */ /* 0x000fea0003800000 */
[----:B------:R-:W-:-:S06]  /*4690*/  DFMA R20, R22, -R20, R46 ;  /* 0x800000141614722b */ /* 0x000fcc000000002e */
[----:B------:R-:W-:-:S04]  /*46a0*/  IMAD.MOV.U32 R20, RZ, RZ, RZ ;  /* 0x000000ffff147224 */ /* 0x000fc800078e00ff */
[C---:B------:R-:W-:Y:S02]  /*46b0*/  FSETP.NEU.AND P0, PT, R21.reuse, RZ, PT ;  /* 0x000000ff1500720b */ /* 0x040fe40003f0d000 */
[----:B------:R-:W-:-:S04]  /*46c0*/  LOP3.LUT R18, R21, 0x80000000, R19, 0x48, !PT ;  /* 0x8000000015127812 */ /* 0x000fc800078e4813 */
[----:B------:R-:W-:-:S07]  /*46d0*/  LOP3.LUT R21, R18, R17, RZ, 0xfc, !PT ;  /* 0x0000001112157212 */ /* 0x000fce00078efcff */
[----:B------:R-:W-:Y:S05]  /*46e0*/  @!P0 BRA `(.L_x_66) ;  /* 0x0000000000908947 */ /* 0x000fea0003800000 */
[----:B------:R-:W-:Y:S01]  /*46f0*/  IMAD.MOV R17, RZ, RZ, -R13 ;  /* 0x000000ffff117224 */ /* 0x000fe200078e0a0d */
[----:B------:R-:W-:Y:S01]  /*4700*/  IADD3 R13, PT, PT, -R13, -0x43300000, RZ ;  /* 0xbcd000000d0d7810 */ /* 0x000fe20007ffe1ff */
[----:B------:R-:W-:-:S06]  /*4710*/  IMAD.MOV.U32 R16, RZ, RZ, RZ ;  /* 0x000000ffff107224 */ /* 0x000fcc00078e00ff */
[----:B------:R-:W-:Y:S02]  /*4720*/  DFMA R16, R52, -R16, R22 ;  /* 0x800000103410722b */ /* 0x000fe40000000016 */
[----:B------:R-:W-:-:S08]  /*4730*/  DMUL.RP R22, R22, R20 ;  /* 0x0000001416167228 */ /* 0x000fd00000008000 */
[----:B------:R-:W-:Y:S02]  /*4740*/  FSETP.NEU.AND P0, PT, |R17|, R13, PT ;  /* 0x0000000d1100720b */ /* 0x000fe40003f0d200 */
[----:B------:R-:W-:Y:S02]  /*4750*/  LOP3.LUT R18, R23, R18, RZ, 0x3c, !PT ;  /* 0x0000001217127212 */ /* 0x000fe400078e3cff */
[----:B------:R-:W-:Y:S02]  /*4760*/  FSEL R12, R22, R52, !P0 ;  /* 0x00000034160c7208 */ /* 0x000fe40004000000 */
[----:B------:R-:W-:-:S03]  /*4770*/  FSEL R13, R18, R53, !P0 ;  /* 0x00000035120d7208 */ /* 0x000fc60004000000 */
[----:B------:R-:W-:Y:S02]  /*4780*/  IMAD.MOV.U32 R52, RZ, RZ, R12 ;  /* 0x000000ffff347224 */ /* 0x000fe400078e000c */
[----:B------:R-:W-:Y:S01]  /*4790*/  IMAD.MOV.U32 R53, RZ, RZ, R13 ;  /* 0x000000ffff357224 */ /* 0x000fe200078e000d */
[----:B------:R-:W-:Y:S06]  /*47a0*/  BRA `(.L_x_66) ;  /* 0x0000000000607947 */ /* 0x000fec0003800000 */
.L_x_65:
[----:B------:R-:W-:-:S14]  /*47b0*/  DSETP.NAN.AND P0, PT, R44, R44, PT ;  /* 0x0000002c2c00722a */ /* 0x000fdc0003f08000 */
[----:B------:R-:W-:Y:S05]  /*47c0*/  @P0 BRA `(.L_x_67) ;  /* 0x00000000004c0947 */ /* 0x000fea0003800000 */
[----:B------:R-:W-:-:S14]  /*47d0*/  DSETP.NAN.AND P0, PT, R18, R18, PT ;  /* 0x000000121200722a */ /* 0x000fdc0003f08000 */
[----:B------:R-:W-:Y:S05]  /*47e0*/  @P0 BRA `(.L_x_68) ;  /* 0x0000000000340947 */ /* 0x000fea0003800000 */
[----:B------:R-:W-:Y:S01]  /*47f0*/  ISETP.NE.AND P0, PT, R16, R17, PT ;  /* 0x000000111000720c */ /* 0x000fe20003f05270 */
[----:B------:R-:W-:Y:S02]  /*4800*/  IMAD.MOV.U32 R52, RZ, RZ, 0x0 ;  /* 0x00000000ff347424 */ /* 0x000fe400078e00ff */
[----:B------:R-:W-:-:S10]  /*4810*/  IMAD.MOV.U32 R53, RZ, RZ, -0x80000 ;  /* 0xfff80000ff357424 */ /* 0x000fd400078e00ff */
[----:B------:R-:W-:Y:S05]  /*4820*/  @!P0 BRA `(.L_x_66) ;  /* 0x0000000000408947 */ /* 0x000fea0003800000 */
[----:B------:R-:W-:Y:S02]  /*4830*/  ISETP.NE.AND P0, PT, R16, 0x7ff00000, PT ;  /* 0x7ff000001000780c */ /* 0x000fe40003f05270 */
[----:B------:R-:W-:Y:S02]  /*4840*/  LOP3.LUT R19, R45, 0x80000000, R19, 0x48, !PT ;  /* 0x800000002d137812 */ /* 0x000fe400078e4813 */
[----:B------:R-:W-:-:S13]  /*4850*/  ISETP.EQ.OR P0, PT, R17, RZ, !P0 ;  /* 0x000000ff1100720c */ /* 0x000fda0004702670 */
[----:B------:R-:W-:Y:S01]  /*4860*/  @P0 LOP3.LUT R12, R19, 0x7ff00000, RZ, 0xfc, !PT ;  /* 0x7ff00000130c0812 */ /* 0x000fe200078efcff */
[----:B------:R-:W-:Y:S02]  /*4870*/  @!P0 IMAD.MOV.U32 R52, RZ, RZ, RZ ;  /* 0x000000ffff348224 */ /* 0x000fe400078e00ff */
[----:B------:R-:W-:Y:S02]  /*4880*/  @!P0 IMAD.MOV.U32 R53, RZ, RZ, R19 ;  /* 0x000000ffff358224 */ /* 0x000fe400078e0013 */
[----:B------:R-:W-:Y:S02]  /*4890*/  @P0 IMAD.MOV.U32 R52, RZ, RZ, RZ ;  /* 0x000000ffff340224 */ /* 0x000fe400078e00ff */
[----:B------:R-:W-:Y:S01]  /*48a0*/  @P0 IMAD.MOV.U32 R53, RZ, RZ, R12 ;  /* 0x000000ffff350224 */ /* 0x000fe200078e000c */
[----:B------:R-:W-:Y:S06]  /*48b0*/  BRA `(.L_x_66) ;  /* 0x00000000001c7947 */ /* 0x000fec0003800000 */
.L_x_68:
[----:B------:R-:W-:Y:S01]  /*48c0*/  LOP3.LUT R13, R19, 0x80000, RZ, 0xfc, !PT ;  /* 0x00080000130d7812 */ /* 0x000fe200078efcff */
[----:B------:R-:W-:-:S04]  /*48d0*/  IMAD.MOV.U32 R52, RZ, RZ, R18 ;  /* 0x000000ffff347224 */ /* 0x000fc800078e0012 */
[----:B------:R-:W-:Y:S01]  /*48e0*/  IMAD.MOV.U32 R53, RZ, RZ, R13 ;  /* 0x000000ffff357224 */ /* 0x000fe200078e000d */
[----:B------:R-:W-:Y:S06]  /*48f0*/  BRA `(.L_x_66) ;  /* 0x00000000000c7947 */ /* 0x000fec0003800000 */
.L_x_67:
[----:B------:R-:W-:Y:S01]  /*4900*/  LOP3.LUT R13, R45, 0x80000, RZ, 0xfc, !PT ;  /* 0x000800002d0d7812 */ /* 0x000fe200078efcff */
[----:B------:R-:W-:-:S04]  /*4910*/  IMAD.MOV.U32 R52, RZ, RZ, R44 ;  /* 0x000000ffff347224 */ /* 0x000fc800078e002c */
[----:B------:R-:W-:-:S07]  /*4920*/  IMAD.MOV.U32 R53, RZ, RZ, R13 ;  /* 0x000000ffff357224 */ /* 0x000fce00078e000d */
.L_x_66:
[----:B------:R-:W-:Y:S05]  /*4930*/  BSYNC.RECONVERGENT B3 ;  /* 0x0000000000037941 */ /* 0x000fea0003800200 */
.L_x_64:
[----:B------:R-:W-:Y:S02]  /*4940*/  IMAD.MOV.U32 R15, RZ, RZ, 0x0 ;  /* 0x00000000ff0f7424 */ /* 0x000fe400078e00ff */
[----:B------:R-:W-:Y:S02]  /*4950*/  IMAD.MOV.U32 R12, RZ, RZ, R52 ;  /* 0x000000ffff0c7224 */ /* 0x000fe400078e0034 */
[----:B------:R-:W-:Y:S01]  /*4960*/  IMAD.MOV.U32 R13, RZ, RZ, R53 ;  /* 0x000000ffff0d7224 */ /* 0x000fe200078e0035 */
[----:B------:R-:W-:Y:S06]  /*4970*/  RET.REL.NODEC R14 `(_Z16compute_paralleliiPdS_dS_S_S_) ;  /* 0xffffffb40ea07950 */ /* 0x000fec0003c3ffff */
        .weak           $__internal_1_$__cuda_sm20_dsqrt_rn_f64_mediumpath_v1
        .type           $__internal_1_$__cuda_sm20_dsqrt_rn_f64_mediumpath_v1,@function
        .size           $__internal_1_$__cuda_sm20_dsqrt_rn_f64_mediumpath_v1,($_Z16compute_paralleliiPdS_dS_S_S_$__internal_accurate_pow - $__internal_1_$__cuda_sm20_dsqrt_rn_f64_mediumpath_v1)
$__internal_1_$__cuda_sm20_dsqrt_rn_f64_mediumpath_v1:
[----:B------:R-:W-:Y:S01]  /*4980*/  ISETP.GE.U32.AND P0, PT, R14, -0x3400000, PT ;  /* 0xfcc000000e00780c */ /* 0x000fe20003f06070 */
[----:B------:R-:W-:Y:S01]  /*4990*/  BSSY.RECONVERGENT B3, `(.L_x_69) ;  /* 0x0000028000037945 */ /* 0x000fe20003800200 */
[----:B------:R-:W-:Y:S02]  /*49a0*/  IMAD.MOV.U32 R23, RZ, RZ, R21 ;  /* 0x000000ffff177224 */ /* 0x000fe400078e0015 */
[----:B------:R-:W-:Y:S02]  /*49b0*/  IMAD.MOV.U32 R20, RZ, RZ, R27 ;  /* 0x000000ffff147224 */ /* 0x000fe400078e001b */
[----:B------:R-:W-:Y:S02]  /*49c0*/  IMAD.MOV.U32 R21, RZ, RZ, R13 ;  /* 0x000000ffff157224 */ /* 0x000fe400078e000d */
[----:B------:R-:W-:Y:S02]  /*49d0*/  IMAD.MOV.U32 R14, RZ, RZ, R18 ;  /* 0x000000ffff0e7224 */ /* 0x000fe400078e0012 */
[----:B------:R-:W-:-:S03]  /*49e0*/  IMAD.MOV.U32 R15, RZ, RZ, R19 ;  /* 0x000000ffff0f7224 */ /* 0x000fc600078e0013 */
[----:B------:R-:W-:Y:S05]  /*49f0*/  @!P0 BRA `(.L_x_70) ;  /* 0x0000000000208947 */ /* 0x000fea0003800000 */
[----:B------:R-:W-:-:S10]  /*4a00*/  DFMA.RM R14, R14, R22, R16 ;  /* 0x000000160e0e722b */ /* 0x000fd40000004010 */
[----:B------:R-:W-:-:S05]  /*4a10*/  IADD3 R18, P0, PT, R14, 0x1, RZ ;  /* 0x000000010e127810 */ /* 0x000fca0007f1e0ff */
[----:B------:R-:W-:-:S06]  /*4a20*/  IMAD.X R19, RZ, RZ, R15, P0 ;  /* 0x000000ffff137224 */ /* 0x000fcc00000e060f */
[----:B------:R-:W-:-:S08]  /*4a30*/  DFMA.RP R16, -R14, R18, R20 ;  /* 0x000000120e10722b */ /* 0x000fd00000008114 */
[----:B------:R-:W-:-:S06]  /*4a40*/  DSETP.GT.AND P0, PT, R16, RZ, PT ;  /* 0x000000ff1000722a */ /* 0x000fcc0003f04000 */
[----:B------:R-:W-:Y:S02]  /*4a50*/  FSEL R14, R18, R14, P0 ;  /* 0x0000000e120e7208 */ /* 0x000fe40000000000 */
[----:B------:R-:W-:Y:S01]  /*4a60*/  FSEL R15, R19, R15, P0 ;  /* 0x0000000f130f7208 */ /* 0x000fe20000000000 */
[----:B------:R-:W-:Y:S06]  /*4a70*/  BRA `(.L_x_71) ;  /* 0x0000000000647947 */ /* 0x000fec0003800000 */
.L_x_70:
[----:B------:R-:W-:-:S14]  /*4a80*/  DSETP.NE.AND P0, PT, R20, RZ, PT ;  /* 0x000000ff1400722a */ /* 0x000fdc0003f05000 */
[----:B------:R-:W-:Y:S05]  /*4a90*/  @!P0 BRA `(.L_x_72) ;  /* 0x0000000000588947 */ /* 0x000fea0003800000 */
[----:B------:R-:W-:-:S13]  /*4aa0*/  ISETP.GE.AND P0, PT, R21, RZ, PT ;  /* 0x000000ff1500720c */ /* 0x000fda0003f06270 */
[----:B------:R-:W-:Y:S02]  /*4ab0*/  @!P0 IMAD.MOV.U32 R14, RZ, RZ, 0x0 ;  /* 0x00000000ff0e8424 */ /* 0x000fe400078e00ff */
[----:B------:R-:W-:Y:S01]  /*4ac0*/  @!P0 IMAD.MOV.U32 R15, RZ, RZ, -0x80000 ;  /* 0xfff80000ff0f8424 */ /* 0x000fe200078e00ff */
[----:B------:R-:W-:Y:S06]  /*4ad0*/  @!P0 BRA `(.L_x_71) ;  /* 0x00000000004c8947 */ /* 0x000fec0003800000 */
[----:B------:R-:W-:-:S13]  /*4ae0*/  ISETP.GT.AND P0, PT, R21, 0x7fefffff, PT ;  /* 0x7fefffff1500780c */ /* 0x000fda0003f04270 */
[----:B------:R-:W-:Y:S05]  /*4af0*/  @P0 BRA `(.L_x_72) ;  /* 0x0000000000400947 */ /* 0x000fea0003800000 */
[----:B------:R-:W-:Y:S01]  /*4b00*/  DMUL R14, R20, 8.11296384146066816958e+31 ;  /* 0x46900000140e7828 */ /* 0x000fe20000000000 */
[----:B------:R-:W-:Y:S02]  /*4b10*/  IMAD.MOV.U32 R16, RZ, RZ, RZ ;  /* 0x000000ffff107224 */ /* 0x000fe400078e00ff */
[----:B------:R-:W-:Y:S02]  /*4b20*/  IMAD.MOV.U32 R20, RZ, RZ, 0x0 ;  /* 0x00000000ff147424 */ /* 0x000fe400078e00ff */
[----:B------:R-:W-:Y:S01]  /*4b30*/  IMAD.MOV.U32 R21, RZ, RZ, 0x3fd80000 ;  /* 0x3fd80000ff157424 */ /* 0x000fe200078e00ff */
[----:B------:R-:W0:Y:S02]  /*4b40*/  MUFU.RSQ64H R17, R15 ;  /* 0x0000000f00117308 */ /* 0x000e240000001c00 */
[----:B0-----:R-:W-:-:S08]  /*4b50*/  DMUL R18, R16, R16 ;  /* 0x0000001010127228 */ /* 0x001fd00000000000 */
[----:B------:R-:W-:-:S08]  /*4b60*/  DFMA R18, R14, -R18, 1 ;  /* 0x3ff000000e12742b */ /* 0x000fd00000000812 */
[----:B------:R-:W-:Y:S02]  /*4b70*/  DFMA R20, R18, R20, 0.5 ;  /* 0x3fe000001214742b */ /* 0x000fe40000000014 */
[----:B------:R-:W-:-:S08]  /*4b80*/  DMUL R18, R16, R18 ;  /* 0x0000001210127228 */ /* 0x000fd00000000000 */
[----:B------:R-:W-:-:S08]  /*4b90*/  DFMA R18, R20, R18, R16 ;  /* 0x000000121412722b */ /* 0x000fd00000000010 */
[----:B------:R-:W-:Y:S02]  /*4ba0*/  DMUL R16, R14, R18 ;  /* 0x000000120e107228 */ /* 0x000fe40000000000 */
[----:B------:R-:W-:-:S06]  /*4bb0*/  VIADD R19, R19, 0xfff00000 ;  /* 0xfff0000013137836 */ /* 0x000fcc0000000000 */
[----:B------:R-:W-:-:S08]  /*4bc0*/  DFMA R20, R16, -R16, R14 ;  /* 0x800000101014722b */ /* 0x000fd0000000000e */
[----:B------:R-:W-:-:S10]  /*4bd0*/  DFMA R14, R18, R20, R16 ;  /* 0x00000014120e722b */ /* 0x000fd40000000010 */
[----:B------:R-:W-:Y:S01]  /*4be0*/  VIADD R15, R15, 0xfcb00000 ;  /* 0xfcb000000f0f7836 */ /* 0x000fe20000000000 */
[----:B------:R-:W-:Y:S06]  /*4bf0*/  BRA `(.L_x_71) ;  /* 0x0000000000047947 */ /* 0x000fec0003800000 */
.L_x_72:
[----:B------:R-:W-:-:S11]  /*4c00*/  DADD R14, R20, R20 ;  /* 0x00000000140e7229 */ /* 0x000fd60000000014 */
.L_x_71:
[----:B------:R-:W-:Y:S05]  /*4c10*/  BSYNC.RECONVERGENT B3 ;  /* 0x0000000000037941 */ /* 0x000fea0003800200 */
.L_x_69:
[----:B------:R-:W-:Y:S02]  /*4c20*/  IMAD.MOV.U32 R13, RZ, RZ, 0x0 ;  /* 0x00000000ff0d7424 */ /* 0x000fe400078e00ff */
[----:B------:R-:W-:Y:S02]  /*4c30*/  IMAD.MOV.U32 R32, RZ, RZ, R14 ;  /* 0x000000ffff207224 */ /* 0x000fe400078e000e */
[----:B------:R-:W-:Y:S01]  /*4c40*/  IMAD.MOV.U32 R33, RZ, RZ, R15 ;  /* 0x000000ffff217224 */ /* 0x000fe200078e000f */
[----:B------:R-:W-:Y:S06]  /*4c50*/  RET.REL.NODEC R12 `(_Z16compute_paralleliiPdS_dS_S_S_) ;  /* 0xffffffb00ce87950 */ /* 0x000fec0003c3ffff */
        .type           $_Z16compute_paralleliiPdS_dS_S_S_$__internal_accurate_pow,@function
        .size           $_Z16compute_paralleliiPdS_dS_S_S_$__internal_accurate_pow,($_Z16compute_paralleliiPdS_dS_S_S_$__internal_trig_reduction_slowpathd - $_Z16compute_paralleliiPdS_dS_S_S_$__internal_accurate_pow)
$_Z16compute_paralleliiPdS_dS_S_S_$__internal_accurate_pow:
[----:B------:R-:W-:Y:S01]  /*4c60*/  DADD R16, -RZ, |R12| ;  /* 0x00000000ff107229 */ /* 0x000fe2000000050c */
[----:B------:R-:W-:Y:S01]  /*4c70*/  IMAD.MOV.U32 R20, RZ, RZ, RZ ;  /* 0x000000ffff147224 */ /* 0x000fe200078e00ff */
[----:B------:R-:W-:Y:S01]  /*4c80*/  UMOV UR4, 0x7d2cafe2 ;  /* 0x7d2cafe200047882 */ /* 0x000fe20000000000 */
[----:B------:R-:W-:Y:S01]  /*4c90*/  UMOV UR5, 0x3eb0f5ff ;  /* 0x3eb0f5ff00057882 */ /* 0x000fe20000000000 */
[----:B------:R-:W-:Y:S01]  /*4ca0*/  UMOV UR6, 0x3b39803f ;  /* 0x3b39803f00067882 */ /* 0x000fe20000000000 */
[----:B------:R-:W-:-:S05]  /*4cb0*/  UMOV UR7, 0x3c7abc9e ;  /* 0x3c7abc9e00077882 */ /* 0x000fca0000000000 */
[----:B------:R-:W-:Y:S01]  /*4cc0*/  ISETP.GT.U32.AND P0, PT, R17, 0xfffff, PT ;  /* 0x000fffff1100780c */ /* 0x000fe20003f04070 */
[----:B------:R-:W-:-:S12]  /*4cd0*/  IMAD.MOV.U32 R14, RZ, RZ, R17 ;  /* 0x000000ffff0e7224 */ /* 0x000fd800078e0011 */
[----:B------:R-:W-:-:S10]  /*4ce0*/  @!P0 DMUL R46, R16, 1.80143985094819840000e+16 ;  /* 0x43500000102e8828 */ /* 0x000fd40000000000 */
[----:B------:R-:W-:Y:S02]  /*4cf0*/  @!P0 IMAD.MOV.U32 R14, RZ, RZ, R47 ;  /* 0x000000ffff0e8224 */ /* 0x000fe400078e002f */
[----:B------:R-:W-:-:S03]  /*4d00*/  @!P0 IMAD.MOV.U32 R16, RZ, RZ, R46 ;  /* 0x000000ffff108224 */ /* 0x000fc600078e002e */
[----:B------:R-:W-:Y:S01]  /*4d10*/  LOP3.LUT R14, R14, 0x800fffff, RZ, 0xc0, !PT ;  /* 0x800fffff0e0e7812 */ /* 0x000fe200078ec0ff */
[----:B------:R-:W-:Y:S01]  /*4d20*/  IMAD.MOV.U32 R30, RZ, RZ, R16 ;  /* 0x000000ffff1e7224 */ /* 0x000fe200078e0010 */
[----:B------:R-:W-:Y:S02]  /*4d30*/  SHF.R.U32.HI R16, RZ, 0x14, R17 ;  /* 0x00000014ff107819 */ /* 0x000fe40000011611 */
[----:B------:R-:W-:Y:S02]  /*4d40*/  LOP3.LUT R31, R14, 0x3ff00000, RZ, 0xfc, !PT ;  /* 0x3ff000000e1f7812 */ /* 0x000fe400078efcff */
[----:B------:R-:W-:Y:S02]  /*4d50*/  @!P0 LEA.HI R16, R47, 0xffffffca, RZ, 0xc ;  /* 0xffffffca2f108811 */ /* 0x000fe400078f60ff */
[----:B------:R-:W-:-:S03]  /*4d60*/  ISETP.GE.U32.AND P1, PT, R31, 0x3ff6a09f, PT ;  /* 0x3ff6a09f1f00780c */ /* 0x000fc60003f26070 */
[----:B------:R-:W-:-:S10]  /*4d70*/  VIADD R17, R16, 0xfffffc01 ;  /* 0xfffffc0110117836 */ /* 0x000fd40000000000 */
[----:B------:R-:W-:Y:S02]  /*4d80*/  @P1 VIADD R15, R31, 0xfff00000 ;  /* 0xfff000001f0f1836 */ /* 0x000fe40000000000 */
[----:B------:R-:W-:Y:S02]  /*4d90*/  @P1 VIADD R17, R16, 0xfffffc02 ;  /* 0xfffffc0210111836 */ /* 0x000fe40000000000 */
[----:B------:R-:W-:-:S03]  /*4da0*/  @P1 IMAD.MOV.U32 R31, RZ, RZ, R15 ;  /* 0x000000ffff1f1224 */ /* 0x000fc600078e000f */
[----:B------:R-:W-:Y:S01]  /*4db0*/  LOP3.LUT R16, R17, 0x80000000, RZ, 0x3c, !PT ;  /* 0x8000000011107812 */ /* 0x000fe200078e3cff */
[----:B------:R-:W-:Y:S02]  /*4dc0*/  IMAD.MOV.U32 R17, RZ, RZ, 0x43300000 ;  /* 0x43300000ff117424 */ /* 0x000fe400078e00ff */
[C---:B------:R-:W-:Y:S02]  /*4dd0*/  DADD R18, R30.reuse, 1 ;  /* 0x3ff000001e127429 */ /* 0x040fe40000000000 */
[----:B------:R-:W-:-:S04]  /*4de0*/  DADD R30, R30, -1 ;  /* 0xbff000001e1e7429 */ /* 0x000fc80000000000 */
[----:B------:R-:W0:Y:S02]  /*4df0*/  MUFU.RCP64H R21, R19 ;  /* 0x0000001300157308 */ /* 0x000e240000001800 */
[----:B0-----:R-:W-:-:S08]  /*4e00*/  DFMA R14, -R18, R20, 1 ;  /* 0x3ff00000120e742b */ /* 0x001fd00000000114 */
[----:B------:R-:W-:-:S08]  /*4e10*/  DFMA R14, R14, R14, R14 ;  /* 0x0000000e0e0e722b */ /* 0x000fd0000000000e */
[----:B------:R-:W-:Y:S01]  /*4e20*/  DFMA R20, R20, R14, R20 ;  /* 0x0000000e1414722b */ /* 0x000fe20000000014 */
[----:B------:R-:W-:Y:S02]  /*4e30*/  IMAD.MOV.U32 R14, RZ, RZ, 0x41ad3b5a ;  /* 0x41ad3b5aff0e7424 */ /* 0x000fe400078e00ff */
[----:B------:R-:W-:-:S05]  /*4e40*/  IMAD.MOV.U32 R15, RZ, RZ, 0x3ed0f5d2 ;  /* 0x3ed0f5d2ff0f7424 */ /* 0x000fca00078e00ff */
[----:B------:R-:W-:-:S08]  /*4e50*/  DMUL R44, R30, R20 ;  /* 0x000000141e2c7228 */ /* 0x000fd00000000000 */
[----:B------:R-:W-:-:S08]  /*4e60*/  DFMA R44, R30, R20, R44 ;  /* 0x000000141e2c722b */ /* 0x000fd0000000002c */
[----:B------:R-:W-:Y:S02]  /*4e70*/  DMUL R28, R44, R44 ;  /* 0x0000002c2c1c7228 */ /* 0x000fe40000000000 */
[----:B------:R-:W-:-:S06]  /*4e80*/  DADD R42, R30, -R44 ;  /* 0x000000001e2a7229 */ /* 0x000fcc000000082c */
[----:B------:R-:W-:Y:S01]  /*4e90*/  DFMA R14, R28, UR4, R14 ;  /* 0x000000041c0e7c2b */ /* 0x000fe2000800000e */
[----:B------:R-:W-:Y:S01]  /*4ea0*/  UMOV UR4, 0x75488a3f ;  /* 0x75488a3f00047882 */ /* 0x000fe20000000000 */
[----:B------:R-:W-:Y:S01]  /*4eb0*/  UMOV UR5, 0x3ef3b20a ;  /* 0x3ef3b20a00057882 */ /* 0x000fe20000000000 */
[----:B------:R-:W-:-:S05]  /*4ec0*/  DADD R42, R42, R42 ;  /* 0x000000002a2a7229 */ /* 0x000fca000000002a */
[----:B------:R-:W-:Y:S01]  /*4ed0*/  DFMA R22, R28, R14, UR4 ;  /* 0x000000041c167e2b */ /* 0x000fe2000800000e */
[----:B------:R-:W-:Y:S01]  /*4ee0*/  UMOV UR4, 0xe4faecd5 ;  /* 0xe4faecd500047882 */ /* 0x000fe20000000000 */
[----:B------:R-:W-:Y:S01]  /*4ef0*/  UMOV UR5, 0x3f1745cd ;  /* 0x3f1745cd00057882 */ /* 0x000fe20000000000 */
[-C--:B------:R-:W-:Y:S02]  /*4f00*/  DMUL R14, R44, R44.reuse ;  /* 0x0000002c2c0e7228 */ /* 0x080fe40000000000 */
[----:B------:R-:W-:-:S03]  /*4f10*/  DFMA R42, R30, -R44, R42 ;  /* 0x8000002c1e2a722b */ /* 0x000fc6000000002a */
[----:B------:R-:W-:Y:S01]  /*4f20*/  DFMA R22, R28, R22, UR4 ;  /* 0x000000041c167e2b */ /* 0x000fe20008000016 */
[----:B------:R-:W-:Y:S01]  /*4f30*/  UMOV UR4, 0x258a578b ;  /* 0x258a578b00047882 */ /* 0x000fe20000000000 */
[----:B------:R-:W-:-:S03]  /*4f40*/  UMOV UR5, 0x3f3c71c7 ;  /* 0x3f3c71c700057882 */ /* 0x000fc60000000000 */
[----:B------:R-:W-:-:S03]  /*4f50*/  DMUL R42, R20, R42 ;  /* 0x0000002a142a7228 */ /* 0x000fc60000000000 */
[----:B------:R-:W-:Y:S01]  /*4f60*/  DFMA R22, R28, R22, UR4 ;  /* 0x000000041c167e2b */ /* 0x000fe20008000016 */
[----:B------:R-:W-:Y:S01]  /*4f70*/  UMOV UR4, 0x9242b910 ;  /* 0x9242b91000047882 */ /* 0x000fe20000000000 */
[----:B------:R-:W-:-:S06]  /*4f80*/  UMOV UR5, 0x3f624924 ;  /* 0x3f62492400057882 */ /* 0x000fcc0000000000 */
[----:B------:R-:W-:Y:S01]  /*4f90*/  DFMA R22, R28, R22, UR4 ;  /* 0x000000041c167e2b */ /* 0x000fe20008000016 */
[----:B------:R-:W-:Y:S01]  /*4fa0*/  UMOV UR4, 0x99999dfb ;  /* 0x99999dfb00047882 */ /* 0x000fe20000000000 */
[----:B------:R-:W-:-:S06]  /*4fb0*/  UMOV UR5, 0x3f899999 ;  /* 0x3f89999900057882 */ /* 0x000fcc0000000000 */
[----:B------:R-:W-:Y:S01]  /*4fc0*/  DFMA R22, R28, R22, UR4 ;  /* 0x000000041c167e2b */ /* 0x000fe20008000016 */
[----:B------:R-:W-:Y:S01]  /*4fd0*/  UMOV UR4, 0x55555555 ;  /* 0x5555555500047882 */ /* 0x000fe20000000000 */
[----:B------:R-:W-:-:S06]  /*4fe0*/  UMOV UR5, 0x3fb55555 ;  /* 0x3fb5555500057882 */ /* 0x000fcc0000000000 */
[----:B------:R-:W-:-:S08]  /*4ff0*/  DFMA R40, R28, R22, UR4 ;  /* 0x000000041c287e2b */ /* 0x000fd00008000016 */
[----:B------:R-:W-:Y:S01]  /*5000*/  DADD R18, -R40, UR4 ;  /* 0x0000000428127e29 */ /* 0x000fe20008000100 */
[----:B------:R-:W-:Y:S01]  /*5010*/  UMOV UR4, 0xb9e7b0 ;  /* 0x00b9e7b000047882 */ /* 0x000fe20000000000 */
[----:B------:R-:W-:-:S06]  /*5020*/  UMOV UR5, 0x3c46a4cb ;  /* 0x3c46a4cb00057882 */ /* 0x000fcc0000000000 */
[----:B------:R-:W-:Y:S02]  /*5030*/  DFMA R38, R28, R22, R18 ;  /* 0x000000161c26722b */ /* 0x000fe40000000012 */
[C---:B------:R-:W-:Y:S01]  /*5040*/  DMUL R18, R44.reuse, R14 ;  /* 0x0000000e2c127228 */ /* 0x040fe20000000000 */
[----:B------:R-:W-:Y:S01]  /*5050*/  VIADD R29, R43, 0x100000 ;  /* 0x001000002b1d7836 */ /* 0x000fe20000000000 */
[----:B------:R-:W-:Y:S01]  /*5060*/  DFMA R22, R44, R44, -R14 ;  /* 0x0000002c2c16722b */ /* 0x000fe2000000080e */
[----:B------:R-:W-:-:S03]  /*5070*/  IMAD.MOV.U32 R28, RZ, RZ, R42 ;  /* 0x000000ffff1c7224 */ /* 0x000fc600078e002a */
[----:B------:R-:W-:Y:S01]  /*5080*/  DADD R38, R38, -UR4 ;  /* 0x8000000426267e29 */ /* 0x000fe20008000000 */
[----:B------:R-:W-:Y:S01]  /*5090*/  UMOV UR4, 0x80000000 ;  /* 0x8000000000047882 */ /* 0x000fe20000000000 */
[C---:B------:R-:W-:Y:S01]  /*50a0*/  DFMA R20, R44.reuse, R14, -R18 ;  /* 0x0000000e2c14722b */ /* 0x040fe20000000812 */
[----:B------:R-:W-:Y:S01]  /*50b0*/  UMOV UR5, 0x43300000 ;  /* 0x4330000000057882 */ /* 0x000fe20000000000 */
[----:B------:R-:W-:Y:S02]  /*50c0*/  DFMA R22, R44, R28, R22 ;  /* 0x0000001c2c16722b */ /* 0x000fe40000000016 */
[----:B------:R-:W-:Y:S01]  /*50d0*/  DADD R16, R16, -UR4 ;  /* 0x8000000410107e29 */ /* 0x000fe20008000000 */
[----:B------:R-:W-:Y:S01]  /*50e0*/  UMOV UR4, 0xfefa39ef ;  /* 0xfefa39ef00047882 */ /* 0x000fe20000000000 */
[----:B------:R-:W-:Y:S01]  /*50f0*/  DADD R30, R40, R38 ;  /* 0x00000000281e7229 */ /* 0x000fe20000000026 */
[----:B------:R-:W-:Y:S01]  /*5100*/  UMOV UR5, 0x3fe62e42 ;  /* 0x3fe62e4200057882 */ /* 0x000fe20000000000 */
[----:B------:R-:W-:-:S06]  /*5110*/  DFMA R20, R42, R14, R20 ;  /* 0x0000000e2a14722b */ /* 0x000fcc0000000014 */
[----:B------:R-:W-:Y:S02]  /*5120*/  DMUL R14, R30, R18 ;  /* 0x000000121e0e7228 */ /* 0x000fe40000000000 */
[----:B------:R-:W-:Y:S02]  /*5130*/  DFMA R20, R44, R22, R20 ;  /* 0x000000162c14722b */ /* 0x000fe40000000014 */
[----:B------:R-:W-:-:S04]  /*5140*/  DADD R40, R40, -R30 ;  /* 0x0000000028287229 */ /* 0x000fc8000000081e */
[----:B------:R-:W-:-:S04]  /*5150*/  DFMA R22, R30, R18, -R14 ;  /* 0x000000121e16722b */ /* 0x000fc8000000080e */
[----:B------:R-:W-:-:S04]  /*5160*/  DADD R40, R38, R40 ;  /* 0x0000000026287229 */ /* 0x000fc80000000028 */
[----:B------:R-:W-:-:S08]  /*5170*/  DFMA R20, R30, R20, R22 ;  /* 0x000000141e14722b */ /* 0x000fd00000000016 */
[----:B------:R-:W-:-:S08]  /*5180*/  DFMA R40, R40, R18, R20 ;  /* 0x000000122828722b */ /* 0x000fd00000000014 */
[----:B------:R-:W-:-:S08]  /*5190*/  DADD R20, R14, R40 ;  /* 0x000000000e147229 */ /* 0x000fd00000000028 */
[--C-:B------:R-:W-:Y:S02]  /*51a0*/  DADD R18, R44, R20.reuse ;  /* 0x000000002c127229 */ /* 0x100fe40000000014 */
[----:B------:R-:W-:-:S06]  /*51b0*/  DADD R14, R14, -R20 ;  /* 0x000000000e0e7229 */ /* 0x000fcc0000000814 */
[----:B------:R-:W-:Y:S02]  /*51c0*/  DADD R44, R44, -R18 ;  /* 0x000000002c2c7229 */ /* 0x000fe40000000812 */
[----:B------:R-:W-:-:S06]  /*51d0*/  DADD R14, R40, R14 ;  /* 0x00000000280e7229 */ /* 0x000fcc000000000e */
[----:B------:R-:W-:-:S08]  /*51e0*/  DADD R44, R20, R44 ;  /* 0x00000000142c7229 */ /* 0x000fd0000000002c */
[----:B------:R-:W-:-:S08]  /*51f0*/  DADD R14, R14, R44 ;  /* 0x000000000e0e7229 */ /* 0x000fd0000000002c */
[----:B------:R-:W-:-:S08]  /*5200*/  DADD R42, R42, R14 ;  /* 0x000000002a2a7229 */ /* 0x000fd0000000000e */
[----:B------:R-:W-:-:S08]  /*5210*/  DADD R20, R18, R42 ;  /* 0x0000000012147229 */ /* 0x000fd0000000002a */
[--C-:B------:R-:W-:Y:S02]  /*5220*/  DFMA R14, R16, UR4, R20.reuse ;  /* 0x00000004100e7c2b */ /* 0x100fe40008000014 */
[----:B------:R-:W-:-:S06]  /*5230*/  DADD R22, R18, -R20 ;  /* 0x0000000012167229 */ /* 0x000fcc0000000814 */
[----:B------:R-:W-:Y:S02]  /*5240*/  DFMA R18, R16, -UR4, R14 ;  /* 0x8000000410127c2b */ /* 0x000fe4000800000e */
[----:B------:R-:W-:-:S06]  /*5250*/  DADD R22, R42, R22 ;  /* 0x000000002a167229 */ /* 0x000fcc0000000016 */
[----:B------:R-:W-:-:S08]  /*5260*/  DADD R18, -R20, R18 ;  /* 0x0000000014127229 */ /* 0x000fd00000000112 */
[----:B------:R-:W-:-:S08]  /*5270*/  DADD R18, R22, -R18 ;  /* 0x0000000016127229 */ /* 0x000fd00000000812 */
[----:B------:R-:W-:-:S08]  /*5280*/  DFMA R18, R16, UR6, R18 ;  /* 0x0000000610127c2b */ /* 0x000fd00008000012 */
[----:B------:R-:W-:-:S08]  /*5290*/  DADD R16, R14, R18 ;  /* 0x000000000e107229 */ /* 0x000fd00000000012 */
[----:B------:R-:W-:Y:S02]  /*52a0*/  DADD R14, R14, -R16 ;  /* 0x000000000e0e7229 */ /* 0x000fe40000000810 */
[----:B------:R-:W-:-:S06]  /*52b0*/  DMUL R20, R16, 2 ;  /* 0x4000000010147828 */ /* 0x000fcc0000000000 */
[----:B------:R-:W-:Y:S02]  /*52c0*/  DADD R14, R18, R14 ;  /* 0x00000000120e7229 */ /* 0x000fe4000000000e */
[----:B------:R-:W-:-:S08]  /*52d0*/  DFMA R22, R16, 2, -R20 ;  /* 0x400000001016782b */ /* 0x000fd00000000814 */
[----:B------:R-:W-:Y:S01]  /*52e0*/  DFMA R22, R14, 2, R22 ;  /* 0x400000000e16782b */ /* 0x000fe20000000016 */
[----:B------:R-:W-:Y:S02]  /*52f0*/  IMAD.MOV.U32 R14, RZ, RZ, 0x652b82fe ;  /* 0x652b82feff0e7424 */ /* 0x000fe400078e00ff */
[----:B------:R-:W-:-:S05]  /*5300*/  IMAD.MOV.U32 R15, RZ, RZ, 0x3ff71547 ;  /* 0x3ff71547ff0f7424 */ /* 0x000fca00078e00ff */
[----:B------:R-:W-:-:S08]  /*5310*/  DADD R16, R20, R22 ;  /* 0x0000000014107229 */ /* 0x000fd00000000016 */
[----:B------:R-:W-:Y:S02]  /*5320*/  DFMA R14, R16, R14, 6.75539944105574400000e+15 ;  /* 0x43380000100e742b */ /* 0x000fe4000000000e */
[----:B------:R-:W-:Y:S01]  /*5330*/  FSETP.GEU.AND P0, PT, |R17|, 4.1917929649353027344, PT ;  /* 0x4086232b1100780b */ /* 0x000fe20003f0e200 */
[----:B------:R-:W-:-:S05]  /*5340*/  DADD R20, R20, -R16 ;  /* 0x0000000014147229 */ /* 0x000fca0000000810 */
[----:B------:R-:W-:-:S03]  /*5350*/  DADD R18, R14, -6.75539944105574400000e+15 ;  /* 0xc33800000e127429 */ /* 0x000fc60000000000 */
[----:B------:R-:W-:-:S05]  /*5360*/  DADD R22, R22, R20 ;  /* 0x0000000016167229 */ /* 0x000fca0000000014 */
[----:B------:R-:W-:Y:S01]  /*5370*/  DFMA R28, R18, -UR4, R16 ;  /* 0x80000004121c7c2b */ /* 0x000fe20008000010 */
[----:B------:R-:W-:Y:S01]  /*5380*/  UMOV UR4, 0x3b39803f ;  /* 0x3b39803f00047882 */ /* 0x000fe20000000000 */
[----:B------:R-:W-:-:S06]  /*5390*/  UMOV UR5, 0x3c7abc9e ;  /* 0x3c7abc9e00057882 */ /* 0x000fcc0000000000 */
[----:B------:R-:W-:Y:S01]  /*53a0*/  DFMA R18, R18, -UR4, R28 ;  /* 0x8000000412127c2b */ /* 0x000fe2000800001c */
[----:B------:R-:W-:Y:S01]  /*53b0*/  UMOV UR4, 0x69ce2bdf ;  /* 0x69ce2bdf00047882 */ /* 0x000fe20000000000 */
[----:B------:R-:W-:Y:S01]  /*53c0*/  IMAD.MOV.U32 R28, RZ, RZ, -0x35dec16 ;  /* 0xfca213eaff1c7424 */ /* 0x000fe200078e00ff */
[----:B------:R-:W-:Y:S01]  /*53d0*/  UMOV UR5, 0x3e5ade15 ;  /* 0x3e5ade1500057882 */ /* 0x000fe20000000000 */
[----:B------:R-:W-:-:S06]  /*53e0*/  IMAD.MOV.U32 R29, RZ, RZ, 0x3e928af3 ;  /* 0x3e928af3ff1d7424 */ /* 0x000fcc00078e00ff */
[----:B------:R-:W-:Y:S01]  /*53f0*/  DFMA R28, R18, UR4, R28 ;  /* 0x00000004121c7c2b */ /* 0x000fe2000800001c */
        /* <DEDUP_REMOVED lines=24> */
[----:B------:R-:W-:-:S08]  /*5580*/  DFMA R28, R18, R28, 1 ;  /* 0x3ff00000121c742b */ /* 0x000fd0000000001c */
[----:B------:R-:W-:-:S10]  /*5590*/  DFMA R18, R18, R28, 1 ;  /* 0x3ff000001212742b */ /* 0x000fd4000000001c */
[----:B------:R-:W-:Y:S02]  /*55a0*/  IMAD R21, R14, 0x100000, R19 ;  /* 0x001000000e157824 */ /* 0x000fe400078e0213 */
[----:B------:R-:W-:Y:S01]  /*55b0*/  IMAD.MOV.U32 R20, RZ, RZ, R18 ;  /* 0x000000ffff147224 */ /* 0x000fe200078e0012 */
[----:B------:R-:W-:Y:S06]  /*55c0*/  @!P0 BRA `(.L_x_73) ;  /* 0x0000000000308947 */ /* 0x000fec0003800000 */
[----:B------:R-:W-:Y:S01]  /*55d0*/  FSETP.GEU.AND P1, PT, |R17|, 4.2275390625, PT ;  /* 0x408748001100780b */ /* 0x000fe20003f2e200 */
[C---:B------:R-:W-:Y:S02]  /*55e0*/  DADD R20, R16.reuse, +INF ;  /* 0x7ff0000010147429 */ /* 0x040fe40000000000 */
[----:B------:R-:W-:-:S08]  /*55f0*/  DSETP.GEU.AND P0, PT, R16, RZ, PT ;  /* 0x000000ff1000722a */ /* 0x000fd00003f0e000 */
[----:B------:R-:W-:Y:S02]  /*5600*/  FSEL R20, R20, RZ, P0 ;  /* 0x000000ff14147208 */ /* 0x000fe40000000000 */
[----:B------:R-:W-:Y:S02]  /*5610*/  @!P1 LEA.HI R15, R14, R14, RZ, 0x1 ;  /* 0x0000000e0e0f9211 */ /* 0x000fe400078f08ff */
[----:B------:R-:W-:Y:S02]  /*5620*/  FSEL R21, R21, RZ, P0 ;  /* 0x000000ff15157208 */ /* 0x000fe40000000000 */
[----:B------:R-:W-:-:S05]  /*5630*/  @!P1 SHF.R.S32.HI R15, RZ, 0x1, R15 ;  /* 0x00000001ff0f9819 */ /* 0x000fca000001140f */
[----:B------:R-:W-:Y:S02]  /*5640*/  @!P1 IMAD.IADD R14, R14, 0x1, -R15 ;  /* 0x000000010e0e9824 */ /* 0x000fe400078e0a0f */
[----:B------:R-:W-:-:S03]  /*5650*/  @!P1 IMAD R19, R15, 0x100000, R19 ;  /* 0x001000000f139824 */ /* 0x000fc600078e0213 */
[----:B------:R-:W-:Y:S01]  /*5660*/  @!P1 LEA R15, R14, 0x3ff00000, 0x14 ;  /* 0x3ff000000e0f9811 */ /* 0x000fe200078ea0ff */
[----:B------:R-:W-:-:S06]  /*5670*/  @!P1 IMAD.MOV.U32 R14, RZ, RZ, RZ ;  /* 0x000000ffff0e9224 */ /* 0x000fcc00078e00ff */
[----:B------:R-:W-:-:S11]  /*5680*/  @!P1 DMUL R20, R18, R14 ;  /* 0x0000000e12149228 */ /* 0x000fd60000000000 */
.L_x_73:
[----:B------:R-:W-:Y:S01]  /*5690*/  DFMA R22, R22, R20, R20 ;  /* 0x000000141616722b */ /* 0x000fe20000000014 */
[----:B------:R-:W-:Y:S01]  /*56a0*/  IMAD.MOV.U32 R49, RZ, RZ, 0x0 ;  /* 0x00000000ff317424 */ /* 0x000fe200078e00ff */
[----:B------:R-:W-:-:S08]  /*56b0*/  DSETP.NEU.AND P0, PT, |R20|, +INF , PT ;  /* 0x7ff000001400742a */ /* 0x000fd00003f0d200 */
[----:B------:R-:W-:Y:S02]  /*56c0*/  FSEL R16, R20, R22, !P0 ;  /* 0x0000001614107208 */ /* 0x000fe40004000000 */
[----:B------:R-:W-:Y:S01]  /*56d0*/  FSEL R20, R21, R23, !P0 ;  /* 0x0000001715147208 */ /* 0x000fe20004000000 */
[----:B------:R-:W-:Y:S06]  /*56e0*/  RET.REL.NODEC R48 `(_Z16compute_paralleliiPdS_dS_S_S_) ;  /* 0xffffffa830447950 */ /* 0x000fec0003c3ffff */
        .type           $_Z16compute_paralleliiPdS_dS_S_S_$__internal_trig_reduction_slowpathd,@function
        .size           $_Z16compute_paralleliiPdS_dS_S_S_$__internal_trig_reduction_slowpathd,(.L_x_85 - $_Z16compute_paralleliiPdS_dS_S_S_$__internal_trig_reduction_slowpathd)
$_Z16compute_paralleliiPdS_dS_S_S_$__internal_trig_reduction_slowpathd:
[----:B------:R-:W-:Y:S01]  /*56f0*/  SHF.R.U32.HI R23, RZ, 0x14, R21 ;  /* 0x00000014ff177819 */ /* 0x000fe20000011615 */
[----:B------:R-:W-:-:S03]  /*5700*/  IMAD.MOV.U32 R15, RZ, RZ, RZ ;  /* 0x000000ffff0f7224 */ /* 0x000fc600078e00ff */
[----:B------:R-:W-:-:S04]  /*5710*/  LOP3.LUT R12, R23, 0x7ff, RZ, 0xc0, !PT ;  /* 0x000007ff170c7812 */ /* 0x000fc800078ec0ff */
[----:B------:R-:W-:-:S13]  /*5720*/  ISETP.NE.AND P0, PT, R12, 0x7ff, PT ;  /* 0x000007ff0c00780c */ /* 0x000fda0003f05270 */
[----:B------:R-:W-:Y:S05]  /*5730*/  @!P0 BRA `(.L_x_74) ;  /* 0x0000000800588947 */ /* 0x000fea0003800000 */
[----:B------:R-:W-:Y:S01]  /*5740*/  VIADD R12, R12, 0xfffffc00 ;  /* 0xfffffc000c0c7836 */ /* 0x000fe20000000000 */
[----:B------:R-:W-:Y:S01]  /*5750*/  BSSY.RECONVERGENT B3, `(.L_x_75) ;  /* 0x0000030000037945 */ /* 0x000fe20003800200 */
[----:B------:R-:W-:-:S03]  /*5760*/  CS2R R16, SRZ ;  /* 0x0000000000107805 */ /* 0x000fc6000001ff00 */
[----:B------:R-:W-:Y:S02]  /*5770*/  SHF.R.U32.HI R20, RZ, 0x6, R12 ;  /* 0x00000006ff147819 */ /* 0x000fe4000001160c */
[----:B------:R-:W-:Y:S01]  /*5780*/  ISETP.GE.U32.AND P0, PT, R12, 0x80, PT ;  /* 0x000000800c00780c */ /* 0x000fe20003f06070 */
[----:B------:R-:W-:Y:S01]  /*5790*/  VIADD R12, R1, 0x18 ;  /* 0x00000018010c7836 */ /* 0x000fe20000000000 */
[C---:B------:R-:W-:Y:S02]  /*57a0*/  IADD3 R13, PT, PT, -R20.reuse, 0x13, RZ ;  /* 0x00000013140d7810 */ /* 0x040fe40007ffe1ff */
[----:B------:R-:W-:Y:S02]  /*57b0*/  IADD3 R18, PT, PT, -R20, 0xf, RZ ;  /* 0x0000000f14127810 */ /* 0x000fe40007ffe1ff */
[----:B------:R-:W-:-:S04]  /*57c0*/  SEL R13, R13, 0x12, P0 ;  /* 0x000000120d0d7807 */ /* 0x000fc80000000000 */
[----:B------:R-:W-:-:S13]  /*57d0*/  ISETP.GE.AND P0, PT, R18, R13, PT ;  /* 0x0000000d1200720c */ /* 0x000fda0003f06270 */
[----:B------:R-:W-:Y:S05]  /*57e0*/  @P0 BRA `(.L_x_76) ;  /* 0x0000000000980947 */ /* 0x000fea0003800000 */
[----:B------:R-:W0:Y:S01]  /*57f0*/  LDC.64 R52, c[0x0][0x358] ;  /* 0x0000d600ff347b82 */ /* 0x000e220000000a00 */
[C---:B------:R-:W-:Y:S01]  /*5800*/  SHF.L.U64.HI R15, R14.reuse, 0xb, R21 ;  /* 0x0000000b0e0f7819 */ /* 0x040fe20000010215 */
[----:B------:R-:W-:Y:S01]  /*5810*/  BSSY.RECONVERGENT B4, `(.L_x_77) ;  /* 0x0000022000047945 */ /* 0x000fe20003800200 */
[----:B------:R-:W-:Y:S01]  /*5820*/  IMAD.SHL.U32 R14, R14, 0x800, RZ ;  /* 0x000008000e0e7824 */ /* 0x000fe200078e00ff */
[----:B------:R-:W-:Y:S01]  /*5830*/  IADD3 R20, PT, PT, RZ, -R20, -R13 ;  /* 0x80000014ff147210 */ /* 0x000fe20007ffe80d */
[----:B------:R-:W-:Y:S01]  /*5840*/  IMAD.MOV.U32 R47, RZ, RZ, RZ ;  /* 0x000000ffff2f7224 */ /* 0x000fe200078e00ff */
[----:B------:R-:W-:Y:S02]  /*5850*/  LOP3.LUT R15, R15, 0x80000000, RZ, 0xfc, !PT ;  /* 0x800000000f0f7812 */ /* 0x000fe400078efcff */
[----:B------:R-:W-:-:S07]  /*5860*/  CS2R R16, SRZ ;  /* 0x0000000000107805 */ /* 0x000fce000001ff00 */
.L_x_78:
[----:B------:R-:W1:Y:S01]  /*5870*/  LDC.64 R54, c[0x4][RZ] ;  /* 0x01000000ff367b82 */ /* 0x000e620000000a00 */
[----:B0-----:R-:W-:Y:S02]  /*5880*/  R2UR UR4, R52 ;  /* 0x00000000340472ca */ /* 0x001fe400000e0000 */
[----:B------:R-:W-:Y:S01]  /*5890*/  R2UR UR5, R53 ;  /* 0x00000000350572ca */ /* 0x000fe200000e0000 */
[----:B-1----:R-:W-:-:S12]  /*58a0*/  IMAD.WIDE R54, R18, 0x8, R54 ;  /* 0x0000000812367825 */ /* 0x002fd800078e0236 */
[----:B------:R-:W2:Y:S01]  /*58b0*/  LDG.E.64.CONSTANT R54, desc[UR4][R54.64] ;  /* 0x0000000436367981 */ /* 0x000ea2000c1e9b00 */
[----:B------:R-:W-:Y:S02]  /*58c0*/  IMAD.MOV.U32 R56, RZ, RZ, R16 ;  /* 0x000000ffff387224 */ /* 0x000fe400078e0010 */
[----:B------:R-:W-:Y:S02]  /*58d0*/  IMAD.MOV.U32 R57, RZ, RZ, R17 ;  /* 0x000000ffff397224 */ /* 0x000fe400078e0011 */
[C---:B------:R-:W-:Y:S02]  /*58e0*/  IMAD R22, R47.reuse, 0x8, R12 ;  /* 0x000000082f167824 */ /* 0x040fe400078e020c */
[----:B------:R-:W-:Y:S02]  /*58f0*/  VIADD R20, R20, 0x1 ;  /* 0x0000000114147836 */ /* 0x000fe40000000000 */
[----:B------:R-:W-:Y:S02]  /*5900*/  VIADD R47, R47, 0x1 ;  /* 0x000000012f2f7836 */ /* 0x000fe40000000000 */
[----:B------:R-:W-:-:S02]  /*5910*/  VIADD R18, R18, 0x1 ;  /* 0x0000000112127836 */ /* 0x000fc40000000000 */
[----:B--2---:R-:W-:-:S04]  /*5920*/  IMAD.WIDE.U32 R56, P4, R54, R14, R56 ;  /* 0x0000000e36387225 */ /* 0x004fc80007880038 */
[----:B------:R-:W-:Y:S02]  /*5930*/  IMAD R17, R54, R15, RZ ;  /* 0x0000000f36117224 */ /* 0x000fe400078e02ff */
[CC--:B------:R-:W-:Y:S02]  /*5940*/  IMAD R16, R55.reuse, R14.reuse, RZ ;  /* 0x0000000e37107224 */ /* 0x0c0fe400078e02ff */
[----:B------:R-:W-:Y:S01]  /*5950*/  IMAD.HI.U32 R19, R55, R14, RZ ;  /* 0x0000000e37137227 */ /* 0x000fe200078e00ff */
[----:B------:R-:W-:-:S04]  /*5960*/  IADD3 R17, P0, PT, R17, R57, RZ ;  /* 0x0000003911117210 */ /* 0x000fc80007f1e0ff */
[----:B------:R-:W-:Y:S01]  /*5970*/  IADD3 R57, P1, PT, R16, R17, RZ ;  /* 0x0000001110397210 */ /* 0x000fe20007f3e0ff */
[----:B------:R-:W-:-:S04]  /*5980*/  IMAD.HI.U32 R16, R54, R15, RZ ;  /* 0x0000000f36107227 */ /* 0x000fc800078e00ff */
[----:B------:R-:W-:Y:S01]  /*5990*/  IMAD.X R16, RZ, RZ, R16, P4 ;  /* 0x000000ffff107224 */ /* 0x000fe200020e0610 */
[----:B------:R1:W-:Y:S01]  /*59a0*/  STL.64 [R22], R56 ;  /* 0x0000003816007387 */ /* 0x0003e20000100a00 */
[----:B------:R-:W-:-:S03]  /*59b0*/  IMAD.HI.U32 R17, R55, R15, RZ ;  /* 0x0000000f37117227 */ /* 0x000fc600078e00ff */
[----:B------:R-:W-:Y:S01]  /*59c0*/  IADD3.X R19, P0, PT, R19, R16, RZ, P0, !PT ;  /* 0x0000001013137210 */ /* 0x000fe2000071e4ff */
[----:B------:R-:W-:-:S04]  /*59d0*/  IMAD R16, R55, R15, RZ ;  /* 0x0000000f37107224 */ /* 0x000fc800078e02ff */
[----:B------:R-:W-:Y:S01]  /*59e0*/  IMAD.X R17, RZ, RZ, R17, P0 ;  /* 0x000000ffff117224 */ /* 0x000fe200000e0611 */
[----:B------:R-:W-:Y:S02]  /*59f0*/  ISETP.NE.AND P0, PT, R20, -0xf, PT ;  /* 0xfffffff11400780c */ /* 0x000fe40003f05270 */
[----:B------:R-:W-:-:S05]  /*5a00*/  IADD3.X R16, P1, PT, R16, R19, RZ, P1, !PT ;  /* 0x0000001310107210 */ /* 0x000fca0000f3e4ff */
[----:B------:R-:W-:-:S06]  /*5a10*/  IMAD.X R17, RZ, RZ, R17, P1 ;  /* 0x000000ffff117224 */ /* 0x000fcc00008e0611 */
[----:B-1----:R-:W-:Y:S05]  /*5a20*/  @P0 BRA `(.L_x_78) ;  /* 0xfffffffc00900947 */ /* 0x002fea000383ffff */
[----:B------:R-:W-:Y:S05]  /*5a30*/  BSYNC.RECONVERGENT B4 ;  /* 0x0000000000047941 */ /* 0x000fea0003800200 */
.L_x_77:
[----:B------:R-:W-:-:S07]  /*5a40*/  IMAD.MOV.U32 R18, RZ, RZ, R13 ;  /* 0x000000ffff127224 */ /* 0x000fce00078e000d */
.L_x_76:
[----:B------:R-:W-:Y:S05]  /*5a50*/  BSYNC.RECONVERGENT B3 ;  /* 0x0000000000037941 */ /* 0x000fea0003800200 */
.L_x_75:
[C---:B------:R-:W-:Y:S02]  /*5a60*/  LOP3.LUT R13, R23.reuse, 0x7ff, RZ, 0xc0, !PT ;  /* 0x000007ff170d7812 */ /* 0x040fe400078ec0ff */
[----:B------:R-:W-:-:S03]  /*5a70*/  LOP3.LUT P0, R23, R23, 0x3f, RZ, 0xc0, !PT ;  /* 0x0000003f17177812 */ /* 0x000fc6000780c0ff */
[----:B------:R-:W-:-:S05]  /*5a80*/  VIADD R13, R13, 0xfffffc00 ;  /* 0xfffffc000d0d7836 */ /* 0x000fca0000000000 */
[----:B------:R-:W-:-:S05]  /*5a90*/  SHF.R.U32.HI R13, RZ, 0x6, R13 ;  /* 0x00000006ff0d7819 */ /* 0x000fca000001160d */
[----:B------:R-:W-:-:S04]  /*5aa0*/  IMAD.IADD R13, R13, 0x1, R18 ;  /* 0x000000010d0d7824 */ /* 0x000fc800078e0212 */
[----:B------:R-:W-:-:S05]  /*5ab0*/  IMAD.U32 R47, R13, 0x8, R12 ;  /* 0x000000080d2f7824 */ /* 0x000fca00078e000c */
[----:B------:R0:W-:Y:S04]  /*5ac0*/  STL.64 [R47+-0x78], R16 ;  /* 0xffff88102f007387 */ /* 0x0001e80000100a00 */
[----:B------:R-:W2:Y:S04]  /*5ad0*/  @P0 LDL.64 R18, [R1+0x20] ;  /* 0x0000200001120983 */ /* 0x000ea80000100a00 */
[----:B------:R-:W3:Y:S04]  /*5ae0*/  LDL.64 R12, [R1+0x28] ;  /* 0x00002800010c7983 */ /* 0x000ee80000100a00 */
[----:B------:R-:W4:Y:S01]  /*5af0*/  LDL.64 R14, [R1+0x30] ;  /* 0x00003000010e7983 */ /* 0x000f220000100a00 */
[----:B0-----:R-:W-:Y:S01]  /*5b00*/  @P0 LOP3.LUT R17, R23, 0x3f, RZ, 0x3c, !PT ;  /* 0x0000003f17110812 */ /* 0x001fe200078e3cff */
[----:B------:R-:W-:Y:S01]  /*5b10*/  BSSY.RECONVERGENT B3, `(.L_x_79) ;  /* 0x0000034000037945 */ /* 0x000fe20003800200 */
[----:B--2---:R-:W-:-:S02]  /*5b20*/  @P0 SHF.R.U64 R20, R18, 0x1, R19 ;  /* 0x0000000112140819 */ /* 0x004fc40000001213 */
[----:B------:R-:W-:Y:S02]  /*5b30*/  @P0 SHF.R.U32.HI R22, RZ, 0x1, R19 ;  /* 0x00000001ff160819 */ /* 0x000fe40000011613 */
[----:B---3--:R-:W-:Y:S02]  /*5b40*/  @P0 SHF.L.U32 R19, R12, R23, RZ ;  /* 0x000000170c130219 */ /* 0x008fe400000006ff */
[----:B------:R-:W-:Y:S02]  /*5b50*/  @P0 SHF.R.U64 R20, R20, R17, R22 ;  /* 0x0000001114140219 */ /* 0x000fe40000001216 */
[C-C-:B------:R-:W-:Y:S02]  /*5b60*/  @P0 SHF.R.U64 R18, R12.reuse, 0x1, R13.reuse ;  /* 0x000000010c120819 */ /* 0x140fe4000000120d */
[----:B------:R-:W-:Y:S02]  /*5b70*/  @P0 SHF.L.U64.HI R16, R12, R23, R13 ;  /* 0x000000170c100219 */ /* 0x000fe4000001020d */
[----:B------:R-:W-:-:S02]  /*5b80*/  @P0 LOP3.LUT R12, R19, R20, RZ, 0xfc, !PT ;  /* 0x00000014130c0212 */ /* 0x000fc400078efcff */
[----:B------:R-:W-:Y:S02]  /*5b90*/  @P0 SHF.R.U32.HI R20, RZ, 0x1, R13 ;  /* 0x00000001ff140819 */ /* 0x000fe4000001160d */
[-C--:B------:R-:W-:Y:S02]  /*5ba0*/  @P0 SHF.R.U32.HI R19, RZ, R17.reuse, R22 ;  /* 0x00000011ff130219 */ /* 0x080fe40000011616 */
[----:B------:R-:W-:Y:S02]  /*5bb0*/  @P0 SHF.R.U64 R18, R18, R17, R20 ;  /* 0x0000001112120219 */ /* 0x000fe40000001214 */
[----:B----4-:R-:W-:Y:S02]  /*5bc0*/  @P0 SHF.L.U32 R47, R14, R23, RZ ;  /* 0x000000170e2f0219 */ /* 0x010fe400000006ff */
[----:B------:R-:W-:Y:S01]  /*5bd0*/  @P0 LOP3.LUT R13, R16, R19, RZ, 0xfc, !PT ;  /* 0x00000013100d0212 */ /* 0x000fe200078efcff */
[----:B------:R-:W-:Y:S01]  /*5be0*/  IMAD.SHL.U32 R16, R12, 0x4, RZ ;  /* 0x000000040c107824 */ /* 0x000fe200078e00ff */
[----:B------:R-:W-:-:S02]  /*5bf0*/  @P0 SHF.L.U64.HI R23, R14, R23, R15 ;  /* 0x000000170e170219 */ /* 0x000fc4000001020f */
[----:B------:R-:W-:Y:S02]  /*5c00*/  @P0 SHF.R.U32.HI R20, RZ, R17, R20 ;  /* 0x00000011ff140219 */ /* 0x000fe40000011614 */
[----:B------:R-:W-:Y:S02]  /*5c10*/  @P0 LOP3.LUT R14, R47, R18, RZ, 0xfc, !PT ;  /* 0x000000122f0e0212 */ /* 0x000fe400078efcff */
[----:B------:R-:W-:Y:S02]  /*5c20*/  SHF.L.U64.HI R12, R12, 0x2, R13 ;  /* 0x000000020c0c7819 */ /* 0x000fe4000001020d */
[----:B------:R-:W-:Y:S02]  /*5c30*/  @P0 LOP3.LUT R15, R23, R20, RZ, 0xfc, !PT ;  /* 0x00000014170f0212 */ /* 0x000fe400078efcff */
[----:B------:R-:W-:Y:S02]  /*5c40*/  SHF.L.W.U32.HI R13, R13, 0x2, R14 ;  /* 0x000000020d0d7819 */ /* 0x000fe40000010e0e */
[----:B------:R-:W-:-:S02]  /*5c50*/  IADD3 RZ, P0, PT, RZ, -R16, RZ ;  /* 0x80000010ffff7210 */ /* 0x000fc40007f1e0ff */
[----:B------:R-:W-:Y:S02]  /*5c60*/  LOP3.LUT R17, RZ, R12, RZ, 0x33, !PT ;  /* 0x0000000cff117212 */ /* 0x000fe400078e33ff */
[----:B------:R-:W-:Y:S02]  /*5c70*/  SHF.L.W.U32.HI R18, R14, 0x2, R15 ;  /* 0x000000020e127819 */ /* 0x000fe40000010e0f */
[----:B------:R-:W-:Y:S02]  /*5c80*/  LOP3.LUT R20, RZ, R13, RZ, 0x33, !PT ;  /* 0x0000000dff147212 */ /* 0x000fe400078e33ff */
[----:B------:R-:W-:Y:S02]  /*5c90*/  IADD3.X R17, P0, PT, RZ, R17, RZ, P0, !PT ;  /* 0x00000011ff117210 */ /* 0x000fe4000071e4ff */
[----:B------:R-:W-:Y:S02]  /*5ca0*/  LOP3.LUT R19, RZ, R18, RZ, 0x33, !PT ;  /* 0x00000012ff137212 */ /* 0x000fe400078e33ff */
[----:B------:R-:W-:-:S02]  /*5cb0*/  IADD3.X R20, P1, PT, RZ, R20, RZ, P0, !PT ;  /* 0x00000014ff147210 */ /* 0x000fc4000073e4ff */
[----:B------:R-:W-:-:S03]  /*5cc0*/  ISETP.GT.U32.AND P4, PT, R13, -0x1, PT ;  /* 0xffffffff0d00780c */ /* 0x000fc60003f84070 */
[----:B------:R-:W-:Y:S01]  /*5cd0*/  IMAD.X R19, RZ, RZ, R19, P1 ;  /* 0x000000ffff137224 */ /* 0x000fe200008e0613 */
[----:B------:R-:W-:-:S04]  /*5ce0*/  ISETP.GT.AND.EX P0, PT, R18, -0x1, PT, P4 ;  /* 0xffffffff1200780c */ /* 0x000fc80003f04340 */
[----:B------:R-:W-:Y:S02]  /*5cf0*/  SEL R14, R18, R19, P0 ;  /* 0x00000013120e7207 */ /* 0x000fe40000000000 */
[----:B------:R-:W-:Y:S02]  /*5d00*/  SEL R13, R13, R20, P0 ;  /* 0x000000140d0d7207 */ /* 0x000fe40000000000 */
[----:B------:R-:W-:Y:S02]  /*5d10*/  ISETP.NE.U32.AND P1, PT, R14, RZ, PT ;  /* 0x000000ff0e00720c */ /* 0x000fe40003f25070 */
[----:B------:R-:W-:Y:S02]  /*5d20*/  SEL R17, R12, R17, P0 ;  /* 0x000000110c117207 */ /* 0x000fe40000000000 */
[----:B------:R-:W-:Y:S01]  /*5d30*/  SEL R22, R13, R14, !P1 ;  /* 0x0000000e0d167207 */ /* 0x000fe20004800000 */
[----:B------:R-:W-:-:S03]  /*5d40*/  @!P0 IMAD.MOV R16, RZ, RZ, -R16 ;  /* 0x000000ffff108224 */ /* 0x000fc600078e0a10 */
[----:B------:R-:W0:Y:S02]  /*5d50*/  FLO.U32 R19, R22 ;  /* 0x0000001600137300 */ /* 0x000e2400000e0000 */
[C---:B0-----:R-:W-:Y:S02]  /*5d60*/  IADD3 R20, PT, PT, -R19.reuse, 0x1f, RZ ;  /* 0x0000001f13147810 */ /* 0x041fe40007ffe1ff */
[----:B------:R-:W-:-:S03]  /*5d70*/  IADD3 R19, PT, PT, -R19, 0x3f, RZ ;  /* 0x0000003f13137810 */ /* 0x000fc60007ffe1ff */
[----:B------:R-:W-:-:S05]  /*5d80*/  @P1 IMAD.MOV R19, RZ, RZ, R20 ;  /* 0x000000ffff131224 */ /* 0x000fca00078e0214 */
[----:B------:R-:W-:-:S13]  /*5d90*/  ISETP.NE.AND P1, PT, R19, RZ, PT ;  /* 0x000000ff1300720c */ /* 0x000fda0003f25270 */
[----:B------:R-:W-:Y:S05]  /*5da0*/  @!P1 BRA `(.L_x_80) ;  /* 0x0000000000289947 */ /* 0x000fea0003800000 */
[----:B------:R-:W-:Y:S02]  /*5db0*/  LOP3.LUT R12, R19, 0x3f, RZ, 0xc0, !PT ;  /* 0x0000003f130c7812 */ /* 0x000fe400078ec0ff */
[--C-:B------:R-:W-:Y:S02]  /*5dc0*/  SHF.R.U64 R16, R16, 0x1, R17.reuse ;  /* 0x0000000110107819 */ /* 0x100fe40000001211 */
[CC--:B------:R-:W-:Y:S02]  /*5dd0*/  SHF.L.U64.HI R14, R13.reuse, R12.reuse, R14 ;  /* 0x0000000c0d0e7219 */ /* 0x0c0fe4000001020e */
[----:B------:R-:W-:Y:S02]  /*5de0*/  SHF.L.U32 R13, R13, R12, RZ ;  /* 0x0000000c0d0d7219 */ /* 0x000fe400000006ff */
[----:B------:R-:W-:Y:S02]  /*5df0*/  SHF.R.U32.HI R17, RZ, 0x1, R17 ;  /* 0x00000001ff117819 */ /* 0x000fe40000011611 */
[----:B------:R-:W-:-:S04]  /*5e00*/  LOP3.LUT R12, R19, 0x3f, RZ, 0xc, !PT ;  /* 0x0000003f130c7812 */ /* 0x000fc800078e0cff */
[-CC-:B------:R-:W-:Y:S02]  /*5e10*/  SHF.R.U64 R16, R16, R12.reuse, R17.reuse ;  /* 0x0000000c10107219 */ /* 0x180fe40000001211 */
[----:B------:R-:W-:Y:S02]  /*5e20*/  SHF.R.U32.HI R17, RZ, R12, R17 ;  /* 0x0000000cff117219 */ /* 0x000fe40000011611 */
[----:B------:R-:W-:Y:S02]  /*5e30*/  LOP3.LUT R13, R13, R16, RZ, 0xfc, !PT ;  /* 0x000000100d0d7212 */ /* 0x000fe400078efcff */
[----:B------:R-:W-:-:S07]  /*5e40*/  LOP3.LUT R14, R14, R17, RZ, 0xfc, !PT ;  /* 0x000000110e0e7212 */ /* 0x000fce00078efcff */
.L_x_80:
[----:B------:R-:W-:Y:S05]  /*5e50*/  BSYNC.RECONVERGENT B3 ;  /* 0x0000000000037941 */ /* 0x000fea0003800200 */
.L_x_79:
[----:B------:R-:W-:Y:S01]  /*5e60*/  IMAD.WIDE.U32 R22, R13, 0x2168c235, RZ ;  /* 0x2168c2350d167825 */ /* 0x000fe200078e00ff */
[----:B------:R-:W-:-:S03]  /*5e70*/  SHF.R.U32.HI R15, RZ, 0x1e, R15 ;  /* 0x0000001eff0f7819 */ /* 0x000fc6000001160f */
[----:B------:R-:W-:Y:S01]  /*5e80*/  IMAD.MOV.U32 R16, RZ, RZ, R23 ;  /* 0x000000ffff107224 */ /* 0x000fe200078e0017 */
[----:B------:R-:W-:Y:S01]  /*5e90*/  IADD3 RZ, P1, PT, R22, R22, RZ ;  /* 0x0000001616ff7210 */ /* 0x000fe20007f3e0ff */
[----:B------:R-:W-:Y:S01]  /*5ea0*/  IMAD.MOV.U32 R17, RZ, RZ, RZ ;  /* 0x000000ffff117224 */ /* 0x000fe200078e00ff */
[----:B------:R-:W-:Y:S01]  /*5eb0*/  LEA.HI R15, R18, R15, RZ, 0x1 ;  /* 0x0000000f120f7211 */ /* 0x000fe200078f08ff */
[----:B------:R-:W-:-:S04]  /*5ec0*/  IMAD.HI.U32 R12, R14, -0x36f0255e, RZ ;  /* 0xc90fdaa20e0c7827 */ /* 0x000fc800078e00ff */
[----:B------:R-:W-:-:S04]  /*5ed0*/  IMAD.WIDE.U32 R16, R13, -0x36f0255e, R16 ;  /* 0xc90fdaa20d107825 */ /* 0x000fc800078e0010 */
[----:B------:R-:W-:-:S04]  /*5ee0*/  IMAD.WIDE.U32 R16, P4, R14, 0x2168c235, R16 ;  /* 0x2168c2350e107825 */ /* 0x000fc80007880010 */
[----:B------:R-:W-:Y:S01]  /*5ef0*/  IMAD R14, R14, -0x36f0255e, RZ ;  /* 0xc90fdaa20e0e7824 */ /* 0x000fe200078e02ff */
[----:B------:R-:W-:Y:S01]  /*5f00*/  IADD3.X RZ, P1, PT, R16, R16, RZ, P1, !PT ;  /* 0x0000001010ff7210 */ /* 0x000fe20000f3e4ff */
[----:B------:R-:W-:-:S03]  /*5f10*/  IMAD.X R12, RZ, RZ, R12, P4 ;  /* 0x000000ffff0c7224 */ /* 0x000fc600020e060c */
[----:B------:R-:W-:-:S04]  /*5f20*/  IADD3 R14, P4, PT, R14, R17, RZ ;  /* 0x000000110e0e7210 */ /* 0x000fc80007f9e0ff */
[C---:B------:R-:W-:Y:S01]  /*5f30*/  ISETP.GT.U32.AND P5, PT, R14.reuse, RZ, PT ;  /* 0x000000ff0e00720c */ /* 0x040fe20003fa4070 */
[----:B------:R-:W-:Y:S01]  /*5f40*/  IMAD.X R17, RZ, RZ, R12, P4 ;  /* 0x000000ffff117224 */ /* 0x000fe200020e060c */
[----:B------:R-:W-:-:S04]  /*5f50*/  IADD3.X R13, P4, PT, R14, R14, RZ, P1, !PT ;  /* 0x0000000e0e0d7210 */ /* 0x000fc80000f9e4ff */
[C---:B------:R-:W-:Y:S01]  /*5f60*/  ISETP.GT.AND.EX P1, PT, R17.reuse, RZ, PT, P5 ;  /* 0x000000ff1100720c */ /* 0x040fe20003f24350 */
[----:B------:R-:W-:-:S03]  /*5f70*/  IMAD.X R12, R17, 0x1, R17, P4 ;  /* 0x00000001110c7824 */ /* 0x000fc600020e0611 */
[----:B------:R-:W-:Y:S02]  /*5f80*/  SEL R13, R13, R14, P1 ;  /* 0x0000000e0d0d7207 */ /* 0x000fe40000800000 */
[----:B------:R-:W-:Y:S02]  /*5f90*/  SEL R12, R12, R17, P1 ;  /* 0x000000110c0c7207 */ /* 0x000fe40000800000 */
[----:B------:R-:W-:-:S05]  /*5fa0*/  IADD3 R14, P4, PT, R13, 0x1, RZ ;  /* 0x000000010d0e7810 */ /* 0x000fca0007f9e0ff */
[----:B------:R-:W-:Y:S01]  /*5fb0*/  IMAD.X R13, RZ, RZ, R12, P4 ;  /* 0x000000ffff0d7224 */ /* 0x000fe200020e060c */
[----:B------:R-:W-:Y:S02]  /*5fc0*/  SEL R12, RZ, 0xffffffff, !P1 ;  /* 0xffffffffff0c7807 */ /* 0x000fe40004800000 */
[----:B------:R-:W-:Y:S02]  /*5fd0*/  LOP3.LUT P1, R16, R21, 0x80000000, RZ, 0xc0, !PT ;  /* 0x8000000015107812 */ /* 0x000fe4000782c0ff */
[----:B------:R-:W-:Y:S01]  /*5fe0*/  SHF.R.U64 R14, R14, 0xa, R13 ;  /* 0x0000000a0e0e7819 */ /* 0x000fe2000000120d */
[----:B------:R-:W-:Y:S01]  /*5ff0*/  IMAD.IADD R12, R12, 0x1, -R19 ;  /* 0x000000010c0c7824 */ /* 0x000fe200078e0a13 */
[----:B------:R-:W-:Y:S02]  /*6000*/  @!P0 LOP3.LUT R16, R16, 0x80000000, RZ, 0x3c, !PT ;  /* 0x8000000010108812 */ /* 0x000fe400078e3cff */
[----:B------:R-:W-:Y:S01]  /*6010*/  IADD3 R14, P4, PT, R14, 0x1, RZ ;  /* 0x000000010e0e7810 */ /* 0x000fe20007f9e0ff */
[----:B------:R-:W-:-:S03]  /*6020*/  IMAD.SHL.U32 R12, R12, 0x100000, RZ ;  /* 0x001000000c0c7824 */ /* 0x000fc600078e00ff */
[----:B------:R-:W-:-:S03]  /*6030*/  LEA.HI.X R13, R13, RZ, RZ, 0x16, P4 ;  /* 0x000000ff0d0d7211 */ /* 0x000fc600020fb4ff */
[----:B------:R-:W-:Y:S01]  /*6040*/  @P1 IMAD.MOV R15, RZ, RZ, -R15 ;  /* 0x000000ffff0f1224 */ /* 0x000fe200078e0a0f */
[--C-:B------:R-:W-:Y:S02]  /*6050*/  SHF.R.U64 R14, R14, 0x1, R13.reuse ;  /* 0x000000010e0e7819 */ /* 0x100fe4000000120d */
[----:B------:R-:W-:Y:S02]  /*6060*/  SHF.R.U32.HI R13, RZ, 0x1, R13 ;  /* 0x00000001ff0d7819 */ /* 0x000fe4000001160d */
[----:B------:R-:W-:-:S04]  /*6070*/  IADD3 R14, P4, P5, RZ, RZ, R14 ;  /* 0x000000ffff0e7210 */ /* 0x000fc80007d9e00e */
[----:B------:R-:W-:-:S04]  /*6080*/  IADD3.X R13, PT, PT, R12, 0x3fe00000, R13, P4, P5 ;  /* 0x3fe000000c0d7810 */ /* 0x000fc800027ea40d */
[----:B------:R-:W-:-:S07]  /*6090*/  LOP3.LUT R21, R13, R16, RZ, 0xfc, !PT ;  /* 0x000000100d157212 */ /* 0x000fce00078efcff */
.L_x_74:
[----:B------:R-:W-:Y:S02]  /*60a0*/  IMAD.MOV.U32 R47, RZ, RZ, 0x0 ;  /* 0x00000000ff2f7424 */ /* 0x000fe400078e00ff */
[----:B------:R-:W-:Y:S02]  /*60b0*/  IMAD.MOV.U32 R20, RZ, RZ, R14 ;  /* 0x000000ffff147224 */ /* 0x000fe400078e000e */
[----:B------:R-:W-:Y:S05]  /*60c0*/  RET.REL.NODEC R46 `(_Z16compute_paralleliiPdS_dS_S_S_) ;  /* 0xffffff9c2ecc7950 */ /* 0x000fea0003c3ffff */
.L_x_81:
[----:B------:R-:W-:-:S00]  /*60d0*/  BRA `(.L_x_81) ;  /* 0xfffffffc00fc7947 */ /* 0x000fc0000383ffff */
[----:B------:R-:W-:-:S00]  /*60e0*/  NOP ;  /* 0x0000000000007918 */ /* 0x000fc00000000000 */
        /* <DEDUP_REMOVED lines=9> */
.L_x_85:


//--------------------- .nv.global.init           --------------------------
	.section	.nv.global.init,"aw",@progbits
	.align	16
.nv.global.init:
	.type		__cudart_sin_cos_coeffs,@object
	.size		__cudart_sin_cos_coeffs,(__cudart_i2opi_d - __cudart_sin_cos_coeffs)
__cudart_sin_cos_coeffs:
        /*0000*/ 	.byte	0x46, 0xd2, 0xb0, 0x2c, 0xf1, 0xe5, 0x5a, 0xbe, 0x92, 0xe3, 0xac, 0x69, 0xe3, 0x1d, 0xc7, 0x3e
        /*0010*/ 	.byte	0xa1, 0x62, 0xdb, 0x19, 0xa0, 0x01, 0x2a, 0xbf, 0x18, 0x08, 0x11, 0x11, 0x11, 0x11, 0x81, 0x3f
        /*0020*/ 	.byte	0x54, 0x55, 0x55, 0x55, 0x55, 0x55, 0xc5, 0xbf, 0x00, 0x00, 0x00, 0x00, 0x00, 0x00, 0x00, 0x00
        /*0030*/ 	.byte	0x00, 0x00, 0x00, 0x00, 0x00, 0x00, 0x00, 0x00, 0x64, 0x81, 0xfd, 0x20, 0x83, 0xff, 0xa8, 0xbd
        /*0040*/ 	.byte	0x28, 0x85, 0xef, 0xc1, 0xa7, 0xee, 0x21, 0x3e, 0xd9, 0xe6, 0x06, 0x8e, 0x4f, 0x7e, 0x92, 0xbe
        /*0050*/ 	.byte	0xe9, 0xbc, 0xdd, 0x19, 0xa0, 0x01, 0xfa, 0x3e, 0x47, 0x5d, 0xc1, 0x16, 0x6c, 0xc1, 0x56, 0xbf
        /*0060*/ 	.byte	0x51, 0x55, 0x55, 0x55, 0x55, 0x55, 0xa5, 0x3f, 0x00, 0x00, 0x00, 0x00, 0x00, 0x00, 0xe0, 0xbf
        /*0070*/ 	.byte	0x00, 0x00, 0x00, 0x00, 0x00, 0x00, 0xf0, 0x3f, 0x00, 0x00, 0x00, 0x00, 0x00, 0x00, 0x00, 0x00
	.type		__cudart_i2opi_d,@object
	.size		__cudart_i2opi_d,(.L_0 - __cudart_i2opi_d)
__cudart_i2opi_d:
        /* <DEDUP_REMOVED lines=9> */
.L_0:


//--------------------- .nv.shared._Z16compute_paralleliiPdS_dS_S_S_ --------------------------
	.section	.nv.shared._Z16compute_paralleliiPdS_dS_S_S_,"aw",@nobits
	.sectionflags	@""
	.align	16
	.zero		1024


//--------------------- .nv.shared.reserved.0     --------------------------
	.section	.nv.shared.reserved.0,"aw",@nobits
	.weak		__nv_reservedSMEM_offset_0_alias
	.size		__nv_reservedSMEM_offset_0_alias, 0, 64
	.other		__nv_reservedSMEM_offset_0_alias,@"STO_CUDA_RESERVED_SHARED STV_DEFAULT"
__nv_reservedSMEM_offset_0_alias:
	.zero		0
	.zero		64


//--------------------- .nv.constant0._Z16compute_paralleliiPdS_dS_S_S_ --------------------------
	.section	.nv.constant0._Z16compute_paralleliiPdS_dS_S_S_,"a",@progbits
	.sectionflags	@""
	.align	4
.nv.constant0._Z16compute_paralleliiPdS_dS_S_S_:
	.zero		952


//--------------------- SYMBOLS --------------------------

	.type		.nv.reservedSmem.offset0,@object
	.size		.nv.reservedSmem.offset0,0x4
	.type		.nv.reservedSmem.cap,@object
	.size		.nv.reservedSmem.cap,0x4
